	.target	sm_90a

	.elftype	@"ET_EXEC"


//--------------------- .note.nv.tkinfo           --------------------------
	.section	.note.nv.tkinfo,"",@"SHT_NOTE"
	.sectionflags	@"SHF_NOTE_NV_TKINFO"
	.tkinfo
        /*0018*/ 	.word	0x00000002
        /*0030*/ 	.string	""
        /*0030*/ 	.string	"ptxas"
        /*0030*/ 	.string	"Cuda compilation tools, release 13.0, V13.0.88"
        /*0030*/ 	.string	"Build cuda_13.0.r13.0/compiler.36424714_0"
        /*0030*/ 	.string	"-v  -suppress-debug-info  -lineinfo  -arch sm_90a "



//--------------------- .note.nv.cuinfo           --------------------------
	.section	.note.nv.cuinfo,"",@"SHT_NOTE"
	.sectionflags	@"SHF_NOTE_NV_CUINFO"
        /*0018*/ 	.short	0x0002
        /*001a*/ 	.short	0x005a
        /*001c*/ 	.short	0x0082
	.zero		2


//--------------------- .nv.info                  --------------------------
	.section	.nv.info,"",@"SHT_CUDA_INFO"
	.align	4


	//----- nvinfo : EIATTR_REGCOUNT
	.align		4
        /*0000*/ 	.byte	0x04, 0x2f
        /*0002*/ 	.short	(.L_1 - .L_0)
	.align		4
.L_0:
        /*0004*/ 	.word	index@(matmul_kernel)
        /*0008*/ 	.word	0x000000da


	//----- nvinfo : EIATTR_FRAME_SIZE
	.align		4
.L_1:
        /*000c*/ 	.byte	0x04, 0x11
        /*000e*/ 	.short	(.L_3 - .L_2)
	.align		4
.L_2:
        /*0010*/ 	.word	index@(matmul_kernel)
        /*0014*/ 	.word	0x00000000


	//----- nvinfo : EIATTR_MIN_STACK_SIZE
	.align		4
.L_3:
        /*0018*/ 	.byte	0x04, 0x12
        /*001a*/ 	.short	(.L_5 - .L_4)
	.align		4
.L_4:
        /*001c*/ 	.word	index@(matmul_kernel)
        /*0020*/ 	.word	0x00000000
.L_5:


//--------------------- .nv.compat                --------------------------
	.section	.nv.compat,"",@"SHT_CUDA_COMPAT_INFO"
	.align	4
        /*0000*/ 	.byte	0x02, 0x09, 0x01, 0x00, 0x02, 0x02, 0x01, 0x00, 0x02, 0x05, 0x05, 0x00, 0x03, 0x07, 0x01, 0x01
        /*0010*/ 	.byte	0x02, 0x03, 0x00, 0x00, 0x02, 0x06, 0x01, 0x00, 0x04, 0x0b, 0x08, 0x00, 0x00, 0x00, 0x00, 0x00
        /*0020*/ 	.byte	0x00, 0x00, 0x00, 0x00


//--------------------- .nv.info.matmul_kernel    --------------------------
	.section	.nv.info.matmul_kernel,"",@"SHT_CUDA_INFO"
	.sectionflags	@""
	.align	4


	//----- nvinfo : EIATTR_CUDA_API_VERSION
	.align		4
        /*0000*/ 	.byte	0x04, 0x37
        /*0002*/ 	.short	(.L_7 - .L_6)
.L_6:
        /*0004*/ 	.word	0x00000082


	//----- nvinfo : EIATTR_KPARAM_INFO
	.align		4
.L_7:
        /*0008*/ 	.byte	0x04, 0x17
        /*000a*/ 	.short	(.L_9 - .L_8)
.L_8:
        /*000c*/ 	.word	0x00000000
        /*0010*/ 	.short	0x000d
        /*0012*/ 	.short	0x0048
        /*0014*/ 	.byte	0x00, 0xf4, 0x21, 0x00


	//----- nvinfo : EIATTR_KPARAM_INFO
	.align		4
.L_9:
        /*0018*/ 	.byte	0x04, 0x17
        /*001a*/ 	.short	(.L_11 - .L_10)
.L_10:
        /*001c*/ 	.word	0x00000000
        /*0020*/ 	.short	0x000c
        /*0022*/ 	.short	0x0040
        /*0024*/ 	.byte	0x00, 0xf4, 0x21, 0x00


	//----- nvinfo : EIATTR_KPARAM_INFO
	.align		4
.L_11:
        /*0028*/ 	.byte	0x04, 0x17
        /*002a*/ 	.short	(.L_13 - .L_12)
.L_12:
        /*002c*/ 	.word	0x00000000
        /*0030*/ 	.short	0x000b
        /*0032*/ 	.short	0x0038
        /*0034*/ 	.byte	0x00, 0xf0, 0x11, 0x00


	//----- nvinfo : EIATTR_KPARAM_INFO
	.align		4
.L_13:
        /*0038*/ 	.byte	0x04, 0x17
        /*003a*/ 	.short	(.L_15 - .L_14)
.L_14:
        /*003c*/ 	.word	0x00000000
        /*0040*/ 	.short	0x000a
        /*0042*/ 	.short	0x0034
        /*0044*/ 	.byte	0x00, 0xf0, 0x11, 0x00


	//----- nvinfo : EIATTR_KPARAM_INFO
	.align		4
.L_15:
        /*0048*/ 	.byte	0x04, 0x17
        /*004a*/ 	.short	(.L_17 - .L_16)
.L_16:
        /*004c*/ 	.word	0x00000000
        /*0050*/ 	.short	0x0009
        /*0052*/ 	.short	0x0030
        /*0054*/ 	.byte	0x00, 0xf0, 0x11, 0x00


	//----- nvinfo : EIATTR_KPARAM_INFO
	.align		4
.L_17:
        /*0058*/ 	.byte	0x04, 0x17
        /*005a*/ 	.short	(.L_19 - .L_18)
.L_18:
        /*005c*/ 	.word	0x00000000
        /*0060*/ 	.short	0x0008
        /*0062*/ 	.short	0x002c
        /*0064*/ 	.byte	0x00, 0xf0, 0x11, 0x00


	//----- nvinfo : EIATTR_KPARAM_INFO
	.align		4
.L_19:
        /*0068*/ 	.byte	0x04, 0x17
        /*006a*/ 	.short	(.L_21 - .L_20)
.L_20:
        /*006c*/ 	.word	0x00000000
        /*0070*/ 	.short	0x0007
        /*0072*/ 	.short	0x0028
        /*0074*/ 	.byte	0x00, 0xf0, 0x11, 0x00


	//----- nvinfo : EIATTR_KPARAM_INFO
	.align		4
.L_21:
        /*0078*/ 	.byte	0x04, 0x17
        /*007a*/ 	.short	(.L_23 - .L_22)
.L_22:
        /*007c*/ 	.word	0x00000000
        /*0080*/ 	.short	0x0006
        /*0082*/ 	.short	0x0024
        /*0084*/ 	.byte	0x00, 0xf0, 0x11, 0x00


	//----- nvinfo : EIATTR_KPARAM_INFO
	.align		4
.L_23:
        /*0088*/ 	.byte	0x04, 0x17
        /*008a*/ 	.short	(.L_25 - .L_24)
.L_24:
        /*008c*/ 	.word	0x00000000
        /*0090*/ 	.short	0x0005
        /*0092*/ 	.short	0x0020
        /*0094*/ 	.byte	0x00, 0xf0, 0x11, 0x00


	//----- nvinfo : EIATTR_KPARAM_INFO
	.align		4
.L_25:
        /*0098*/ 	.byte	0x04, 0x17
        /*009a*/ 	.short	(.L_27 - .L_26)
.L_26:
        /*009c*/ 	.word	0x00000000
        /*00a0*/ 	.short	0x0004
        /*00a2*/ 	.short	0x001c
        /*00a4*/ 	.byte	0x00, 0xf0, 0x11, 0x00


	//----- nvinfo : EIATTR_KPARAM_INFO
	.align		4
.L_27:
        /*00a8*/ 	.byte	0x04, 0x17
        /*00aa*/ 	.short	(.L_29 - .L_28)
.L_28:
        /*00ac*/ 	.word	0x00000000
        /*00b0*/ 	.short	0x0003
        /*00b2*/ 	.short	0x0018
        /*00b4*/ 	.byte	0x00, 0xf0, 0x11, 0x00


	//----- nvinfo : EIATTR_KPARAM_INFO
	.align		4
.L_29:
        /*00b8*/ 	.byte	0x04, 0x17
        /*00ba*/ 	.short	(.L_31 - .L_30)
.L_30:
        /*00bc*/ 	.word	0x00000000
        /*00c0*/ 	.short	0x0002
        /*00c2*/ 	.short	0x0010
        /*00c4*/ 	.byte	0x00, 0xf4, 0x21, 0x00


	//----- nvinfo : EIATTR_KPARAM_INFO
	.align		4
.L_31:
        /*00c8*/ 	.byte	0x04, 0x17
        /*00ca*/ 	.short	(.L_33 - .L_32)
.L_32:
        /*00cc*/ 	.word	0x00000000
        /*00d0*/ 	.short	0x0001
        /*00d2*/ 	.short	0x0008
        /*00d4*/ 	.byte	0x00, 0xf4, 0x21, 0x00


	//----- nvinfo : EIATTR_KPARAM_INFO
	.align		4
.L_33:
        /*00d8*/ 	.byte	0x04, 0x17
        /*00da*/ 	.short	(.L_35 - .L_34)
.L_34:
        /*00dc*/ 	.word	0x00000000
        /*00e0*/ 	.short	0x0000
        /*00e2*/ 	.short	0x0000
        /*00e4*/ 	.byte	0x00, 0xf4, 0x21, 0x00


	//----- nvinfo : EIATTR_SPARSE_MMA_MASK
	.align		4
.L_35:
        /*00e8*/ 	.byte	0x03, 0x50
        /*00ea*/ 	.short	0x0000


	//----- nvinfo : EIATTR_MAXREG_COUNT
	.align		4
        /*00ec*/ 	.byte	0x03, 0x1b
        /*00ee*/ 	.short	0x00ff


	//----- nvinfo : EIATTR_NUM_BARRIERS
	.align		4
        /*00f0*/ 	.byte	0x02, 0x4c
        /*00f2*/ 	.byte	0x01
	.zero		1


	//----- nvinfo : EIATTR_MERCURY_ISA_VERSION
	.align		4
        /*00f4*/ 	.byte	0x03, 0x5f
        /*00f6*/ 	.short	0x0101


	//----- nvinfo : EIATTR_EXIT_INSTR_OFFSETS
	.align		4
        /*00f8*/ 	.byte	0x04, 0x1c
        /*00fa*/ 	.short	(.L_37 - .L_36)


	//   ....[0]....
.L_36:
        /*00fc*/ 	.word	0x00004d10


	//   ....[1]....
        /*0100*/ 	.word	0x00004d40


	//----- nvinfo : EIATTR_REQNTID
	.align		4
.L_37:
        /*0104*/ 	.byte	0x04, 0x10
        /*0106*/ 	.short	(.L_39 - .L_38)
.L_38:
        /*0108*/ 	.word	0x00000040
        /*010c*/ 	.word	0x00000001
        /*0110*/ 	.word	0x00000001


	//----- nvinfo : EIATTR_CBANK_PARAM_SIZE
	.align		4
.L_39:
        /*0114*/ 	.byte	0x03, 0x19
        /*0116*/ 	.short	0x0050


	//----- nvinfo : EIATTR_PARAM_CBANK
	.align		4
        /*0118*/ 	.byte	0x04, 0x0a
        /*011a*/ 	.short	(.L_41 - .L_40)
	.align		4
.L_40:
        /*011c*/ 	.word	index@(.nv.constant0.matmul_kernel)
        /*0120*/ 	.short	0x0210
        /*0122*/ 	.short	0x0050


	//----- nvinfo : EIATTR_SW_WAR
	.align		4
.L_41:
        /*0124*/ 	.byte	0x04, 0x36
        /*0126*/ 	.short	(.L_43 - .L_42)
.L_42:
        /*0128*/ 	.word	0x00000008
.L_43:


//--------------------- .nv.callgraph             --------------------------
	.section	.nv.callgraph,"",@"SHT_CUDA_CALLGRAPH"
	.align	4
	.sectionentsize	8
	.align		4
        /*0000*/ 	.word	0x00000000
	.align		4
        /*0004*/ 	.word	0xffffffff
	.align		4
        /*0008*/ 	.word	0x00000000
	.align		4
        /*000c*/ 	.word	0xfffffffe
	.align		4
        /*0010*/ 	.word	0x00000000
	.align		4
        /*0014*/ 	.word	0xfffffffd
	.align		4
        /*0018*/ 	.word	0x00000000
	.align		4
        /*001c*/ 	.word	0xfffffffc


//--------------------- .text.matmul_kernel       --------------------------
	.section	.text.matmul_kernel,"ax",@progbits
	.align	128
        .global         matmul_kernel
        .type           matmul_kernel,@function
        .size           matmul_kernel,(.L_x_4 - matmul_kernel)
        .other          matmul_kernel,@"STO_CUDA_ENTRY STV_DEFAULT"
matmul_kernel:
.text.matmul_kernel:
[----:B------:R-:W-:Y:S08]  /*0000*/  LDC R1, c[0x0][0x28] ;  /* 0x00000a00ff017b82 */ /* 0x000ff00000000800 */
[----:B------:R-:W0:Y:S01]  /*0010*/  LDC.64 R56, c[0x0][0x228] ;  /* 0x00008a00ff387b82 */ /* 0x000e220000000a00 */
[----:B------:R-:W1:Y:S01]  /*0020*/  S2R R5, SR_CTAID.X ;  /* 0x0000000000057919 */ /* 0x000e620000002500 */
[----:B------:R-:W-:Y:S01]  /*0030*/  ULDC.64 UR6, c[0x0][0x208] ;  /* 0x0000820000067ab9 */ /* 0x000fe20000000a00 */
[----:B------:R-:W2:Y:S05]  /*0040*/  S2R R36, SR_TID.X ;  /* 0x0000000000247919 */ /* 0x000eaa0000002100 */
[----:B------:R-:W3:Y:S01]  /*0050*/  LDC R110, c[0x0][0x230] ;  /* 0x00008c00ff6e7b82 */ /* 0x000ee20000000800 */
[----:B0-----:R-:W-:-:S05]  /*0060*/  VIADD R0, R57, 0x3f ;  /* 0x0000003f39007836 */ /* 0x001fca0000000000 */
[----:B------:R-:W-:Y:S01]  /*0070*/  SHF.R.S32.HI R3, RZ, 0x1f, R0 ;  /* 0x0000001fff037819 */ /* 0x000fe20000011400 */
[----:B---3--:R-:W-:-:S03]  /*0080*/  VIADD R110, R110, 0x1f ;  /* 0x0000001f6e6e7836 */ /* 0x008fc60000000000 */
[----:B------:R-:W-:Y:S02]  /*0090*/  LEA.HI R3, R3, R0, RZ, 0x6 ;  /* 0x0000000003037211 */ /* 0x000fe400078f30ff */
[----:B-1----:R-:W-:Y:S02]  /*00a0*/  IABS R8, R5 ;  /* 0x0000000500087213 */ /* 0x002fe40000000000 */
[----:B------:R-:W-:Y:S02]  /*00b0*/  SHF.R.S32.HI R3, RZ, 0x6, R3 ;  /* 0x00000006ff037819 */ /* 0x000fe40000011403 */
[----:B--2---:R-:W-:Y:S02]  /*00c0*/  SHF.R.U32.HI R43, RZ, 0x5, R36 ;  /* 0x00000005ff2b7819 */ /* 0x004fe40000011624 */
[----:B------:R-:W-:Y:S01]  /*00d0*/  LOP3.LUT R111, R36, 0x1f, RZ, 0xc0, !PT ;  /* 0x0000001f246f7812 */ /* 0x000fe200078ec0ff */
[----:B------:R-:W-:Y:S01]  /*00e0*/  IMAD.SHL.U32 R4, R3, 0x8, RZ ;  /* 0x0000000803047824 */ /* 0x000fe200078e00ff */
[----:B------:R-:W-:-:S04]  /*00f0*/  SGXT.U32 R43, R43, 0x1 ;  /* 0x000000012b2b781a */ /* 0x000fc80000000000 */
[-C--:B------:R-:W-:Y:S02]  /*0100*/  IABS R7, R4.reuse ;  /* 0x0000000400077213 */ /* 0x080fe40000000000 */
[----:B------:R-:W-:Y:S02]  /*0110*/  IABS R10, R4 ;  /* 0x00000004000a7213 */ /* 0x000fe40000000000 */
[----:B------:R-:W0:Y:S01]  /*0120*/  I2F.RP R0, R7 ;  /* 0x0000000700007306 */ /* 0x000e220000209400 */
[C---:B------:R-:W-:Y:S02]  /*0130*/  LOP3.LUT R109, R43.reuse, 0x2, RZ, 0xfc, !PT ;  /* 0x000000022b6d7812 */ /* 0x040fe400078efcff */
[C---:B------:R-:W-:Y:S02]  /*0140*/  LOP3.LUT R108, R43.reuse, 0x4, RZ, 0xfc, !PT ;  /* 0x000000042b6c7812 */ /* 0x040fe400078efcff */
[C---:B------:R-:W-:Y:S02]  /*0150*/  LOP3.LUT R115, R43.reuse, 0x6, RZ, 0xfc, !PT ;  /* 0x000000062b737812 */ /* 0x040fe400078efcff */
[----:B------:R-:W-:-:S02]  /*0160*/  LOP3.LUT R116, R43, 0x8, RZ, 0xfc, !PT ;  /* 0x000000082b747812 */ /* 0x000fc400078efcff */
[C---:B------:R-:W-:Y:S02]  /*0170*/  LOP3.LUT R42, R43.reuse, 0xa, RZ, 0xfc, !PT ;  /* 0x0000000a2b2a7812 */ /* 0x040fe400078efcff */
[C---:B------:R-:W-:Y:S02]  /*0180*/  LOP3.LUT R105, R43.reuse, 0xc, RZ, 0xfc, !PT ;  /* 0x0000000c2b697812 */ /* 0x040fe400078efcff */
[C---:B------:R-:W-:Y:S01]  /*0190*/  LOP3.LUT R104, R43.reuse, 0xe, RZ, 0xfc, !PT ;  /* 0x0000000e2b687812 */ /* 0x040fe200078efcff */
[----:B0-----:R-:W0:Y:S01]  /*01a0*/  MUFU.RCP R0, R0 ;  /* 0x0000000000007308 */ /* 0x001e220000001000 */
[C---:B------:R-:W-:Y:S02]  /*01b0*/  LOP3.LUT R40, R43.reuse, 0x10, RZ, 0xfc, !PT ;  /* 0x000000102b287812 */ /* 0x040fe400078efcff */
[C---:B------:R-:W-:Y:S02]  /*01c0*/  LOP3.LUT R107, R43.reuse, 0x12, RZ, 0xfc, !PT ;  /* 0x000000122b6b7812 */ /* 0x040fe400078efcff */
[----:B------:R-:W-:-:S02]  /*01d0*/  LOP3.LUT R106, R43, 0x14, RZ, 0xfc, !PT ;  /* 0x000000142b6a7812 */ /* 0x000fc400078efcff */
[C---:B------:R-:W-:Y:S02]  /*01e0*/  LOP3.LUT R41, R43.reuse, 0x16, RZ, 0xfc, !PT ;  /* 0x000000162b297812 */ /* 0x040fe400078efcff */
[C---:B------:R-:W-:Y:S02]  /*01f0*/  LOP3.LUT R114, R43.reuse, 0x18, RZ, 0xfc, !PT ;  /* 0x000000182b727812 */ /* 0x040fe400078efcff */
[C---:B------:R-:W-:Y:S02]  /*0200*/  LOP3.LUT R39, R43.reuse, 0x1a, RZ, 0xfc, !PT ;  /* 0x0000001a2b277812 */ /* 0x040fe400078efcff */
[C---:B------:R-:W-:Y:S02]  /*0210*/  LOP3.LUT R113, R43.reuse, 0x1c, RZ, 0xfc, !PT ;  /* 0x0000001c2b717812 */ /* 0x040fe400078efcff */
[----:B------:R-:W-:Y:S01]  /*0220*/  LOP3.LUT R38, R43, 0x1e, RZ, 0xfc, !PT ;  /* 0x0000001e2b267812 */ /* 0x000fe200078efcff */
[----:B0-----:R-:W-:Y:S02]  /*0230*/  VIADD R2, R0, 0xffffffe ;  /* 0x0ffffffe00027836 */ /* 0x001fe40000000000 */
[----:B------:R-:W-:-:S02]  /*0240*/  IMAD.MOV R0, RZ, RZ, -R10 ;  /* 0x000000ffff007224 */ /* 0x000fc400078e0a0a */
[----:B------:R0:W1:Y:S02]  /*0250*/  F2I.FTZ.U32.TRUNC.NTZ R3, R2 ;  /* 0x0000000200037305 */ /* 0x000064000021f000 */
[----:B0-----:R-:W-:Y:S02]  /*0260*/  IMAD.MOV.U32 R2, RZ, RZ, RZ ;  /* 0x000000ffff027224 */ /* 0x001fe400078e00ff */
[----:B-1----:R-:W-:-:S04]  /*0270*/  IMAD.MOV R6, RZ, RZ, -R3 ;  /* 0x000000ffff067224 */ /* 0x002fc800078e0a03 */
[----:B------:R-:W-:Y:S02]  /*0280*/  IMAD R9, R6, R7, RZ ;  /* 0x0000000706097224 */ /* 0x000fe400078e02ff */
[----:B------:R-:W-:Y:S02]  /*0290*/  IMAD.MOV.U32 R6, RZ, RZ, R8 ;  /* 0x000000ffff067224 */ /* 0x000fe400078e0008 */
[----:B------:R-:W-:-:S06]  /*02a0*/  IMAD.HI.U32 R3, R3, R9, R2 ;  /* 0x0000000903037227 */ /* 0x000fcc00078e0002 */
[----:B------:R-:W-:-:S04]  /*02b0*/  IMAD.HI.U32 R3, R3, R6, RZ ;  /* 0x0000000603037227 */ /* 0x000fc800078e00ff */
[----:B------:R-:W-:-:S05]  /*02c0*/  IMAD R0, R3, R0, R6 ;  /* 0x0000000003007224 */ /* 0x000fca00078e0206 */
[----:B------:R-:W-:-:S13]  /*02d0*/  ISETP.GT.U32.AND P1, PT, R7, R0, PT ;  /* 0x000000000700720c */ /* 0x000fda0003f24070 */
[----:B------:R-:W-:Y:S02]  /*02e0*/  @!P1 IMAD.IADD R0, R0, 0x1, -R7 ;  /* 0x0000000100009824 */ /* 0x000fe400078e0a07 */
[----:B------:R-:W-:Y:S01]  /*02f0*/  @!P1 VIADD R3, R3, 0x1 ;  /* 0x0000000103039836 */ /* 0x000fe20000000000 */
[----:B------:R-:W-:Y:S02]  /*0300*/  ISETP.NE.AND P1, PT, R4, RZ, PT ;  /* 0x000000ff0400720c */ /* 0x000fe40003f25270 */
[----:B------:R-:W-:Y:S02]  /*0310*/  ISETP.GE.U32.AND P0, PT, R0, R7, PT ;  /* 0x000000070000720c */ /* 0x000fe40003f06070 */
[----:B------:R-:W-:-:S04]  /*0320*/  LOP3.LUT R0, R5, R4, RZ, 0x3c, !PT ;  /* 0x0000000405007212 */ /* 0x000fc800078e3cff */
[----:B------:R-:W-:Y:S01]  /*0330*/  ISETP.GE.AND P2, PT, R0, RZ, PT ;  /* 0x000000ff0000720c */ /* 0x000fe20003f46270 */
[----:B------:R-:W-:-:S06]  /*0340*/  VIADD R0, R56, 0x1f ;  /* 0x0000001f38007836 */ /* 0x000fcc0000000000 */
[----:B------:R-:W-:-:S04]  /*0350*/  @P0 VIADD R3, R3, 0x1 ;  /* 0x0000000103030836 */ /* 0x000fc80000000000 */
[----:B------:R-:W-:Y:S01]  /*0360*/  IMAD.MOV.U32 R2, RZ, RZ, R3 ;  /* 0x000000ffff027224 */ /* 0x000fe200078e0003 */
[----:B------:R-:W-:-:S03]  /*0370*/  SHF.R.S32.HI R3, RZ, 0x1f, R0 ;  /* 0x0000001fff037819 */ /* 0x000fc60000011400 */
[----:B------:R-:W-:Y:S01]  /*0380*/  @!P2 IMAD.MOV R2, RZ, RZ, -R2 ;  /* 0x000000ffff02a224 */ /* 0x000fe200078e0a02 */
[----:B------:R-:W-:Y:S02]  /*0390*/  @!P1 LOP3.LUT R2, RZ, R4, RZ, 0x33, !PT ;  /* 0x00000004ff029212 */ /* 0x000fe400078e33ff */
[----:B------:R-:W-:-:S03]  /*03a0*/  LEA.HI R3, R3, R0, RZ, 0x5 ;  /* 0x0000000003037211 */ /* 0x000fc600078f28ff */
[----:B------:R-:W-:Y:S02]  /*03b0*/  IMAD.SHL.U32 R34, R2, 0x8, RZ ;  /* 0x0000000802227824 */ /* 0x000fe400078e00ff */
[----:B------:R-:W-:-:S03]  /*03c0*/  IMAD.MOV R2, RZ, RZ, -R2 ;  /* 0x000000ffff027224 */ /* 0x000fc600078e0a02 */
[----:B------:R-:W-:Y:S01]  /*03d0*/  LEA.HI.SX32 R3, R3, -R34, 0x1b ;  /* 0x8000002203037211 */ /* 0x000fe200078fdaff */
[----:B------:R-:W-:-:S03]  /*03e0*/  IMAD R4, R4, R2, R5 ;  /* 0x0000000204047224 */ /* 0x000fc600078e0205 */
[----:B------:R-:W-:Y:S02]  /*03f0*/  VIMNMX R11, R3, 0x8, PT ;  /* 0x00000008030b7848 */ /* 0x000fe40003fe0100 */
[----:B------:R-:W-:Y:S02]  /*0400*/  IABS R9, R4 ;  /* 0x0000000400097213 */ /* 0x000fe40000000000 */
[----:B------:R-:W-:-:S04]  /*0410*/  IABS R7, R11 ;  /* 0x0000000b00077213 */ /* 0x000fc80000000000 */
[----:B------:R-:W0:Y:S08]  /*0420*/  I2F.RP R0, R7 ;  /* 0x0000000700007306 */ /* 0x000e300000209400 */
[----:B0-----:R-:W0:Y:S02]  /*0430*/  MUFU.RCP R0, R0 ;  /* 0x0000000000007308 */ /* 0x001e240000001000 */
[----:B0-----:R-:W-:-:S06]  /*0440*/  VIADD R3, R0, 0xffffffe ;  /* 0x0ffffffe00037836 */ /* 0x001fcc0000000000 */
[----:B------:R-:W0:Y:S02]  /*0450*/  F2I.FTZ.U32.TRUNC.NTZ R3, R3 ;  /* 0x0000000300037305 */ /* 0x000e24000021f000 */
[----:B0-----:R-:W-:-:S04]  /*0460*/  IMAD.MOV R6, RZ, RZ, -R3 ;  /* 0x000000ffff067224 */ /* 0x001fc800078e0a03 */
[----:B------:R-:W-:Y:S01]  /*0470*/  IMAD.MOV.U32 R2, RZ, RZ, R6 ;  /* 0x000000ffff027224 */ /* 0x000fe200078e0006 */
[----:B------:R-:W-:-:S03]  /*0480*/  IABS R6, R11 ;  /* 0x0000000b00067213 */ /* 0x000fc60000000000 */
[----:B------:R-:W-:Y:S02]  /*0490*/  IMAD R5, R2, R7, RZ ;  /* 0x0000000702057224 */ /* 0x000fe400078e02ff */
[----:B------:R-:W-:Y:S02]  /*04a0*/  IMAD.MOV.U32 R2, RZ, RZ, RZ ;  /* 0x000000ffff027224 */ /* 0x000fe400078e00ff */
[----:B------:R-:W-:Y:S02]  /*04b0*/  IMAD.MOV R0, RZ, RZ, -R6 ;  /* 0x000000ffff007224 */ /* 0x000fe400078e0a06 */
[----:B------:R-:W-:Y:S01]  /*04c0*/  IMAD.HI.U32 R2, R3, R5, R2 ;  /* 0x0000000503027227 */ /* 0x000fe200078e0002 */
[----:B------:R-:W-:Y:S01]  /*04d0*/  MOV R3, 0x400 ;  /* 0x0000040000037802 */ /* 0x000fe20000000f00 */
[----:B------:R-:W0:Y:S03]  /*04e0*/  S2R R5, SR_CgaCtaId ;  /* 0x0000000000057919 */ /* 0x000e260000008800 */
[----:B------:R-:W-:Y:S01]  /*04f0*/  R2UR UR4, R3 ;  /* 0x00000000030472ca */ /* 0x000fe200000e0000 */
[----:B------:R-:W-:-:S04]  /*0500*/  IMAD.HI.U32 R2, R2, R9, RZ ;  /* 0x0000000902027227 */ /* 0x000fc800078e00ff */
[----:B------:R-:W-:-:S05]  /*0510*/  IMAD R0, R2, R0, R9 ;  /* 0x0000000002007224 */ /* 0x000fca00078e0209 */
[----:B------:R-:W-:-:S13]  /*0520*/  ISETP.GT.U32.AND P1, PT, R7, R0, PT ;  /* 0x000000000700720c */ /* 0x000fda0003f24070 */
[----:B------:R-:W-:Y:S02]  /*0530*/  @!P1 IMAD.IADD R0, R0, 0x1, -R7 ;  /* 0x0000000100009824 */ /* 0x000fe400078e0a07 */
[----:B------:R-:W-:Y:S01]  /*0540*/  @!P1 VIADD R2, R2, 0x1 ;  /* 0x0000000102029836 */ /* 0x000fe20000000000 */
[----:B------:R-:W-:Y:S02]  /*0550*/  ISETP.NE.AND P1, PT, R11, RZ, PT ;  /* 0x000000ff0b00720c */ /* 0x000fe40003f25270 */
[----:B------:R-:W-:Y:S02]  /*0560*/  ISETP.GE.U32.AND P0, PT, R0, R7, PT ;  /* 0x000000070000720c */ /* 0x000fe40003f06070 */
[----:B------:R-:W-:Y:S02]  /*0570*/  LOP3.LUT R0, R4, R11, RZ, 0x3c, !PT ;  /* 0x0000000b04007212 */ /* 0x000fe400078e3cff */
[----:B0-----:R-:W-:Y:S02]  /*0580*/  R2UR UR5, R5 ;  /* 0x00000000050572ca */ /* 0x001fe400000e0000 */
[----:B------:R-:W-:-:S07]  /*0590*/  ISETP.GE.AND P2, PT, R0, RZ, PT ;  /* 0x000000ff0000720c */ /* 0x000fce0003f46270 */
[----:B------:R-:W-:Y:S01]  /*05a0*/  @P0 VIADD R2, R2, 0x1 ;  /* 0x0000000102020836 */ /* 0x000fe20000000000 */
[----:B------:R-:W-:-:S03]  /*05b0*/  ISETP.GT.AND P0, PT, R110, 0x1f, PT ;  /* 0x0000001f6e00780c */ /* 0x000fc60003f04270 */
[----:B------:R-:W-:Y:S02]  /*05c0*/  ULEA UR4, UR5, UR4, 0x18 ;  /* 0x0000000405047291 */ /* 0x000fe4000f8ec03f */
[----:B------:R-:W-:Y:S01]  /*05d0*/  @!P2 IMAD.MOV R2, RZ, RZ, -R2 ;  /* 0x000000ffff02a224 */ /* 0x000fe200078e0a02 */
[----:B------:R-:W-:Y:S01]  /*05e0*/  @!P1 LOP3.LUT R2, RZ, R11, RZ, 0x33, !PT ;  /* 0x0000000bff029212 */ /* 0x000fe200078e33ff */
[----:B------:R-:W-:-:S04]  /*05f0*/  ULDC UR5, c[0x0][0x230] ;  /* 0x00008c0000057ab9 */ /* 0x000fc80000000800 */
[----:B------:R-:W-:Y:S02]  /*0600*/  IMAD.MOV R0, RZ, RZ, -R2 ;  /* 0x000000ffff007224 */ /* 0x000fe400078e0a02 */
[----:B------:R-:W-:Y:S02]  /*0610*/  IMAD.SHL.U32 R18, R2, 0x40, RZ ;  /* 0x0000004002127824 */ /* 0x000fe400078e00ff */
[----:B------:R-:W-:-:S03]  /*0620*/  IMAD R0, R11, R0, R4 ;  /* 0x000000000b007224 */ /* 0x000fc600078e0204 */
[----:B------:R-:W-:Y:S01]  /*0630*/  LOP3.LUT R2, R18, R43, RZ, 0xfc, !PT ;  /* 0x0000002b12027212 */ /* 0x000fe200078efcff */
[----:B------:R-:W-:Y:S01]  /*0640*/  IMAD.IADD R34, R34, 0x1, R0 ;  /* 0x0000000122227824 */ /* 0x000fe200078e0200 */
[C-C-:B------:R-:W-:Y:S02]  /*0650*/  LOP3.LUT R3, R18.reuse, 0x2, R43.reuse, 0xfe, !PT ;  /* 0x0000000212037812 */ /* 0x140fe400078efe2b */
[----:B------:R-:W-:Y:S01]  /*0660*/  LOP3.LUT R4, R18, 0x4, R43, 0xfe, !PT ;  /* 0x0000000412047812 */ /* 0x000fe200078efe2b */
[----:B------:R-:W-:Y:S01]  /*0670*/  IMAD R34, R34, 0x20, R111 ;  /* 0x0000002022227824 */ /* 0x000fe200078e026f */
[C-C-:B------:R-:W-:Y:S02]  /*0680*/  LOP3.LUT R5, R18.reuse, 0x6, R43.reuse, 0xfe, !PT ;  /* 0x0000000612057812 */ /* 0x140fe400078efe2b */
[C-C-:B------:R-:W-:Y:S02]  /*0690*/  LOP3.LUT R6, R18.reuse, 0x8, R43.reuse, 0xfe, !PT ;  /* 0x0000000812067812 */ /* 0x140fe400078efe2b */
[----:B------:R-:W-:-:S02]  /*06a0*/  LOP3.LUT R7, R18, 0xa, R43, 0xfe, !PT ;  /* 0x0000000a12077812 */ /* 0x000fc400078efe2b */
[C-C-:B------:R-:W-:Y:S02]  /*06b0*/  LOP3.LUT R8, R18.reuse, 0xc, R43.reuse, 0xfe, !PT ;  /* 0x0000000c12087812 */ /* 0x140fe400078efe2b */
[C-C-:B------:R-:W-:Y:S02]  /*06c0*/  LOP3.LUT R9, R18.reuse, 0xe, R43.reuse, 0xfe, !PT ;  /* 0x0000000e12097812 */ /* 0x140fe400078efe2b */
[C-C-:B------:R-:W-:Y:S02]  /*06d0*/  LOP3.LUT R10, R18.reuse, 0x10, R43.reuse, 0xfe, !PT ;  /* 0x00000010120a7812 */ /* 0x140fe400078efe2b */
[C-C-:B------:R-:W-:Y:S02]  /*06e0*/  LOP3.LUT R11, R18.reuse, 0x12, R43.reuse, 0xfe, !PT ;  /* 0x00000012120b7812 */ /* 0x140fe400078efe2b */
[C-C-:B------:R-:W-:Y:S02]  /*06f0*/  LOP3.LUT R12, R18.reuse, 0x14, R43.reuse, 0xfe, !PT ;  /* 0x00000014120c7812 */ /* 0x140fe400078efe2b */
[----:B------:R-:W-:-:S02]  /*0700*/  LOP3.LUT R13, R18, 0x16, R43, 0xfe, !PT ;  /* 0x00000016120d7812 */ /* 0x000fc400078efe2b */
[C-C-:B------:R-:W-:Y:S02]  /*0710*/  LOP3.LUT R14, R18.reuse, 0x18, R43.reuse, 0xfe, !PT ;  /* 0x00000018120e7812 */ /* 0x140fe400078efe2b */
[C-C-:B------:R-:W-:Y:S02]  /*0720*/  LOP3.LUT R15, R18.reuse, 0x1a, R43.reuse, 0xfe, !PT ;  /* 0x0000001a120f7812 */ /* 0x140fe400078efe2b */
[C-C-:B------:R-:W-:Y:S02]  /*0730*/  LOP3.LUT R16, R18.reuse, 0x1c, R43.reuse, 0xfe, !PT ;  /* 0x0000001c12107812 */ /* 0x140fe400078efe2b */
[----:B------:R-:W-:Y:S02]  /*0740*/  LOP3.LUT R17, R18, 0x1e, R43, 0xfe, !PT ;  /* 0x0000001e12117812 */ /* 0x000fe400078efe2b */
[----:B------:R-:W-:Y:S02]  /*0750*/  LOP3.LUT R0, R36, 0x3f, RZ, 0xc0, !PT ;  /* 0x0000003f24007812 */ /* 0x000fe400078ec0ff */
[----:B------:R-:W-:-:S02]  /*0760*/  LOP3.LUT R18, R2, 0x20, RZ, 0xfc, !PT ;  /* 0x0000002002127812 */ /* 0x000fc400078efcff */
[C---:B------:R-:W-:Y:S02]  /*0770*/  LOP3.LUT R19, R2.reuse, 0x22, RZ, 0xfc, !PT ;  /* 0x0000002202137812 */ /* 0x040fe400078efcff */
[C---:B------:R-:W-:Y:S02]  /*0780*/  LOP3.LUT R20, R2.reuse, 0x24, RZ, 0xfc, !PT ;  /* 0x0000002402147812 */ /* 0x040fe400078efcff */
[C---:B------:R-:W-:Y:S02]  /*0790*/  LOP3.LUT R21, R2.reuse, 0x26, RZ, 0xfc, !PT ;  /* 0x0000002602157812 */ /* 0x040fe400078efcff */
[C---:B------:R-:W-:Y:S02]  /*07a0*/  LOP3.LUT R22, R2.reuse, 0x28, RZ, 0xfc, !PT ;  /* 0x0000002802167812 */ /* 0x040fe400078efcff */
[C---:B------:R-:W-:Y:S02]  /*07b0*/  LOP3.LUT R23, R2.reuse, 0x2a, RZ, 0xfc, !PT ;  /* 0x0000002a02177812 */ /* 0x040fe400078efcff */
        /* <DEDUP_REMOVED lines=9> */
[----:B------:R-:W-:Y:S01]  /*0850*/  LOP3.LUT R33, R2, 0x3e, RZ, 0xfc, !PT ;  /* 0x0000003e02217812 */ /* 0x000fe200078efcff */
[----:B------:R-:W-:Y:S06]  /*0860*/  @P0 BRA `(.L_x_0) ;  /* 0x00000000002c0947 */ /* 0x000fec0003800000 */
[C---:B------:R-:W-:Y:S01]  /*0870*/  IMAD.SHL.U32 R35, R36.reuse, 0x40, RZ ;  /* 0x0000004024237824 */ /* 0x040fe200078e00ff */
[----:B------:R-:W-:Y:S01]  /*0880*/  CS2R R96, SRZ ;  /* 0x0000000000607805 */ /* 0x000fe2000001ff00 */
[----:B------:R-:W-:Y:S01]  /*0890*/  IMAD.SHL.U32 R36, R36, 0x8, RZ ;  /* 0x0000000824247824 */ /* 0x000fe200078e00ff */
[----:B------:R-:W-:Y:S02]  /*08a0*/  CS2R R98, SRZ ;  /* 0x0000000000627805 */ /* 0x000fe4000001ff00 */
[----:B------:R-:W-:Y:S02]  /*08b0*/  CS2R R80, SRZ ;  /* 0x0000000000507805 */ /* 0x000fe4000001ff00 */
[----:B------:R-:W-:Y:S02]  /*08c0*/  CS2R R82, SRZ ;  /* 0x0000000000527805 */ /* 0x000fe4000001ff00 */
[----:B------:R-:W-:Y:S02]  /*08d0*/  CS2R R88, SRZ ;  /* 0x0000000000587805 */ /* 0x000fe4000001ff00 */
[----:B------:R-:W-:-:S02]  /*08e0*/  CS2R R90, SRZ ;  /* 0x00000000005a7805 */ /* 0x000fc4000001ff00 */
[----:B------:R-:W-:Y:S02]  /*08f0*/  CS2R R64, SRZ ;  /* 0x0000000000407805 */ /* 0x000fe4000001ff00 */
[----:B------:R-:W-:Y:S01]  /*0900*/  CS2R R66, SRZ ;  /* 0x0000000000427805 */ /* 0x000fe2000001ff00 */
[----:B------:R-:W-:Y:S06]  /*0910*/  BRA `(.L_x_1) ;  /* 0x0000003400cc7947 */ /* 0x000fec0003800000 */
.L_x_0:
[----:B------:R-:W-:Y:S01]  /*0920*/  IABS R78, R57 ;  /* 0x00000039004e7213 */ /* 0x000fe20000000000 */
[----:B------:R-:W-:Y:S01]  /*0930*/  ULDC UR8, c[0x0][0x234] ;  /* 0x00008d0000087ab9 */ /* 0x000fe20000000800 */
[----:B------:R-:W-:Y:S01]  /*0940*/  IABS R84, R56 ;  /* 0x0000003800547213 */ /* 0x000fe20000000000 */
[----:B------:R-:W-:Y:S01]  /*0950*/  ULDC.64 UR10, c[0x0][0x210] ;  /* 0x00008400000a7ab9 */ /* 0x000fe20000000a00 */
[----:B------:R-:W0:Y:S01]  /*0960*/  I2F.RP R35, R78 ;  /* 0x0000004e00237306 */ /* 0x000e220000209400 */
[----:B------:R-:W-:Y:S01]  /*0970*/  IABS R48, R33 ;  /* 0x0000002100307213 */ /* 0x000fe20000000000 */
[----:B------:R-:W1:Y:S01]  /*0980*/  LDC R112, c[0x0][0x23c] ;  /* 0x00008f00ff707b82 */ /* 0x000e620000000800 */
[----:B------:R-:W-:Y:S02]  /*0990*/  IABS R50, R31 ;  /* 0x0000001f00327213 */ /* 0x000fe40000000000 */
[----:B------:R-:W-:Y:S02]  /*09a0*/  CS2R R100, SRZ ;  /* 0x0000000000647805 */ /* 0x000fe4000001ff00 */
[----:B------:R-:W-:-:S02]  /*09b0*/  IABS R51, R30 ;  /* 0x0000001e00337213 */ /* 0x000fc40000000000 */
[----:B------:R-:W-:Y:S02]  /*09c0*/  CS2R R102, SRZ ;  /* 0x0000000000667805 */ /* 0x000fe4000001ff00 */
[----:B------:R-:W-:Y:S01]  /*09d0*/  IABS R52, R28 ;  /* 0x0000001c00347213 */ /* 0x000fe20000000000 */
[----:B------:R-:W2:Y:S01]  /*09e0*/  I2F.RP R37, R84 ;  /* 0x0000005400257306 */ /* 0x000ea20000209400 */
[----:B------:R-:W-:Y:S02]  /*09f0*/  IABS R54, R27 ;  /* 0x0000001b00367213 */ /* 0x000fe40000000000 */
[----:B------:R-:W-:Y:S02]  /*0a00*/  CS2R R96, SRZ ;  /* 0x0000000000607805 */ /* 0x000fe4000001ff00 */
[----:B------:R-:W-:Y:S02]  /*0a10*/  IABS R58, R26 ;  /* 0x0000001a003a7213 */ /* 0x000fe40000000000 */
[----:B------:R-:W-:-:S02]  /*0a20*/  CS2R R98, SRZ ;  /* 0x0000000000627805 */ /* 0x000fc4000001ff00 */
[----:B------:R-:W-:Y:S02]  /*0a30*/  IABS R59, R24 ;  /* 0x00000018003b7213 */ /* 0x000fe40000000000 */
[----:B------:R-:W-:Y:S02]  /*0a40*/  CS2R R92, SRZ ;  /* 0x00000000005c7805 */ /* 0x000fe4000001ff00 */
[----:B------:R-:W-:Y:S01]  /*0a50*/  IABS R60, R23 ;  /* 0x00000017003c7213 */ /* 0x000fe20000000000 */
[----:B0-----:R-:W0:Y:S01]  /*0a60*/  MUFU.RCP R35, R35 ;  /* 0x0000002300237308 */ /* 0x001e220000001000 */
[----:B------:R-:W-:Y:S02]  /*0a70*/  IABS R61, R22 ;  /* 0x00000016003d7213 */ /* 0x000fe40000000000 */
[----:B------:R-:W-:Y:S02]  /*0a80*/  CS2R R94, SRZ ;  /* 0x00000000005e7805 */ /* 0x000fe4000001ff00 */
[----:B------:R-:W-:-:S02]  /*0a90*/  IABS R62, R21 ;  /* 0x00000015003e7213 */ /* 0x000fc40000000000 */
[----:B------:R-:W-:Y:S02]  /*0aa0*/  CS2R R88, SRZ ;  /* 0x0000000000587805 */ /* 0x000fe4000001ff00 */
[----:B------:R-:W-:Y:S02]  /*0ab0*/  IABS R63, R20 ;  /* 0x00000014003f7213 */ /* 0x000fe40000000000 */
[----:B------:R-:W-:Y:S02]  /*0ac0*/  CS2R R90, SRZ ;  /* 0x00000000005a7805 */ /* 0x000fe4000001ff00 */
[----:B------:R-:W-:Y:S01]  /*0ad0*/  IABS R64, R18 ;  /* 0x0000001200407213 */ /* 0x000fe20000000000 */
[----:B--2---:R-:W2:Y:S01]  /*0ae0*/  MUFU.RCP R37, R37 ;  /* 0x0000002500257308 */ /* 0x004ea20000001000 */
[----:B------:R-:W-:Y:S01]  /*0af0*/  IABS R66, R17 ;  /* 0x0000001100427213 */ /* 0x000fe20000000000 */
[----:B-1----:R-:W-:Y:S01]  /*0b00*/  IMAD R111, R111, R112, RZ ;  /* 0x000000706f6f7224 */ /* 0x002fe200078e02ff */
[----:B------:R-:W-:-:S02]  /*0b10*/  IABS R68, R16 ;  /* 0x0000001000447213 */ /* 0x000fc40000000000 */
[----:B------:R-:W-:Y:S02]  /*0b20*/  CS2R R86, SRZ ;  /* 0x0000000000567805 */ /* 0x000fe4000001ff00 */
[----:B------:R-:W-:Y:S01]  /*0b30*/  IABS R69, R14 ;  /* 0x0000000e00457213 */ /* 0x000fe20000000000 */
[----:B------:R-:W-:Y:S01]  /*0b40*/  IMAD.SHL.U32 R112, R112, 0x20, RZ ;  /* 0x0000002070707824 */ /* 0x000fe200078e00ff */
[----:B------:R-:W-:Y:S01]  /*0b50*/  IABS R70, R13 ;  /* 0x0000000d00467213 */ /* 0x000fe20000000000 */
[----:B0-----:R-:W-:Y:S01]  /*0b60*/  VIADD R44, R35, 0xffffffe ;  /* 0x0ffffffe232c7836 */ /* 0x001fe20000000000 */
[----:B------:R-:W-:Y:S02]  /*0b70*/  IABS R71, R12 ;  /* 0x0000000c00477213 */ /* 0x000fe40000000000 */
[----:B------:R-:W-:Y:S01]  /*0b80*/  IABS R72, R11 ;  /* 0x0000000b00487213 */ /* 0x000fe20000000000 */
[----:B------:R0:W1:Y:S01]  /*0b90*/  F2I.FTZ.U32.TRUNC.NTZ R45, R44 ;  /* 0x0000002c002d7305 */ /* 0x000062000021f000 */
[----:B------:R-:W-:-:S02]  /*0ba0*/  IABS R73, R10 ;  /* 0x0000000a00497213 */ /* 0x000fc40000000000 */
[----:B------:R-:W-:Y:S01]  /*0bb0*/  IABS R74, R8 ;  /* 0x00000008004a7213 */ /* 0x000fe20000000000 */
[----:B--2---:R-:W-:Y:S01]  /*0bc0*/  VIADD R46, R37, 0xffffffe ;  /* 0x0ffffffe252e7836 */ /* 0x004fe20000000000 */
[----:B------:R-:W-:Y:S02]  /*0bd0*/  IABS R76, R7 ;  /* 0x00000007004c7213 */ /* 0x000fe40000000000 */
[----:B------:R-:W-:Y:S01]  /*0be0*/  IABS R82, R2 ;  /* 0x0000000200527213 */ /* 0x000fe20000000000 */
[----:B------:R2:W3:Y:S01]  /*0bf0*/  F2I.FTZ.U32.TRUNC.NTZ R47, R46 ;  /* 0x0000002e002f7305 */ /* 0x0004e2000021f000 */
[----:B0-----:R-:W-:Y:S01]  /*0c00*/  IMAD.MOV.U32 R44, RZ, RZ, RZ ;  /* 0x000000ffff2c7224 */ /* 0x001fe200078e00ff */
[----:B------:R-:W-:Y:S02]  /*0c10*/  IABS R80, R4 ;  /* 0x0000000400507213 */ /* 0x000fe40000000000 */
[----:B------:R-:W-:Y:S01]  /*0c20*/  IABS R81, R3 ;  /* 0x0000000300517213 */ /* 0x000fe20000000000 */
[----:B-1----:R-:W-:-:S02]  /*0c30*/  IMAD.MOV R49, RZ, RZ, -R45 ;  /* 0x000000ffff317224 */ /* 0x002fc400078e0a2d */
[----:B--2---:R-:W-:Y:S02]  /*0c40*/  IMAD.MOV.U32 R46, RZ, RZ, RZ ;  /* 0x000000ffff2e7224 */ /* 0x004fe400078e00ff */
[----:B------:R-:W-:-:S04]  /*0c50*/  IMAD R49, R49, R78, RZ ;  /* 0x0000004e31317224 */ /* 0x000fc800078e02ff */
[----:B------:R-:W-:Y:S01]  /*0c60*/  IMAD.HI.U32 R45, R45, R49, R44 ;  /* 0x000000312d2d7227 */ /* 0x000fe200078e002c */
[----:B------:R-:W-:-:S03]  /*0c70*/  IABS R44, R32 ;  /* 0x00000020002c7213 */ /* 0x000fc60000000000 */
[----:B---3--:R-:W-:Y:S02]  /*0c80*/  IMAD.MOV R77, RZ, RZ, -R47 ;  /* 0x000000ffff4d7224 */ /* 0x008fe400078e0a2f */
[----:B------:R-:W-:-:S04]  /*0c90*/  IMAD.HI.U32 R35, R45, R48, RZ ;  /* 0x000000302d237227 */ /* 0x000fc800078e00ff */
[----:B------:R-:W-:Y:S02]  /*0ca0*/  IMAD R77, R77, R84, RZ ;  /* 0x000000544d4d7224 */ /* 0x000fe400078e02ff */
[----:B------:R-:W-:-:S04]  /*0cb0*/  IMAD.HI.U32 R37, R45, R44, RZ ;  /* 0x0000002c2d257227 */ /* 0x000fc800078e00ff */
[----:B------:R-:W-:Y:S02]  /*0cc0*/  IMAD.MOV R35, RZ, RZ, -R35 ;  /* 0x000000ffff237224 */ /* 0x000fe400078e0a23 */
[----:B------:R-:W-:-:S04]  /*0cd0*/  IMAD.HI.U32 R77, R47, R77, R46 ;  /* 0x0000004d2f4d7227 */ /* 0x000fc800078e002e */
[----:B------:R-:W-:Y:S02]  /*0ce0*/  IMAD.MOV.U32 R47, RZ, RZ, R50 ;  /* 0x000000ffff2f7224 */ /* 0x000fe400078e0032 */
[----:B------:R-:W-:Y:S02]  /*0cf0*/  IMAD.MOV R49, RZ, RZ, -R37 ;  /* 0x000000ffff317224 */ /* 0x000fe400078e0a25 */
[C---:B------:R-:W-:Y:S02]  /*0d00*/  IMAD R37, R78.reuse, R35, R48 ;  /* 0x000000234e257224 */ /* 0x040fe400078e0230 */
[----:B------:R-:W-:Y:S01]  /*0d10*/  IMAD.MOV.U32 R50, RZ, RZ, R51 ;  /* 0x000000ffff327224 */ /* 0x000fe200078e0033 */
[----:B------:R-:W-:Y:S01]  /*0d20*/  IABS R51, R29 ;  /* 0x0000001d00337213 */ /* 0x000fe20000000000 */
[----:B------:R-:W-:Y:S01]  /*0d30*/  IMAD.HI.U32 R35, R45, R47, RZ ;  /* 0x0000002f2d237227 */ /* 0x000fe200078e00ff */
[----:B------:R-:W-:-:S03]  /*0d40*/  ISETP.GT.U32.AND P4, PT, R78, R37, PT ;  /* 0x000000254e00720c */ /* 0x000fc60003f84070 */
[----:B------:R-:W-:-:S04]  /*0d50*/  IMAD.HI.U32 R46, R45, R50, RZ ;  /* 0x000000322d2e7227 */ /* 0x000fc800078e00ff */
[----:B------:R-:W-:Y:S02]  /*0d60*/  IMAD.MOV R48, RZ, RZ, -R35 ;  /* 0x000000ffff307224 */ /* 0x000fe400078e0a23 */
[C---:B------:R-:W-:Y:S02]  /*0d70*/  IMAD R44, R78.reuse, R49, R44 ;  /* 0x000000314e2c7224 */ /* 0x040fe400078e022c */
[----:B------:R-:W-:Y:S02]  /*0d80*/  IMAD.MOV R49, RZ, RZ, -R46 ;  /* 0x000000ffff317224 */ /* 0x000fe400078e0a2e */
[C---:B------:R-:W-:Y:S01]  /*0d90*/  IMAD R46, R78.reuse, R48, R47 ;  /* 0x000000304e2e7224 */ /* 0x040fe200078e022f */
[----:B------:R-:W-:Y:S01]  /*0da0*/  ISETP.GT.U32.AND P2, PT, R78, R44, PT ;  /* 0x0000002c4e00720c */ /* 0x000fe20003f44070 */
[----:B------:R-:W-:-:S03]  /*0db0*/  IMAD.HI.U32 R48, R45, R52, RZ ;  /* 0x000000342d307227 */ /* 0x000fc600078e00ff */
[----:B------:R-:W-:Y:S01]  /*0dc0*/  ISETP.GT.U32.AND P3, PT, R78, R46, PT ;  /* 0x0000002e4e00720c */ /* 0x000fe20003f64070 */
[----:B------:R-:W-:-:S04]  /*0dd0*/  IMAD.HI.U32 R35, R45, R51, RZ ;  /* 0x000000332d237227 */ /* 0x000fc800078e00ff */
[----:B------:R-:W-:Y:S01]  /*0de0*/  IMAD R47, R78, R49, R50 ;  /* 0x000000314e2f7224 */ /* 0x000fe200078e0232 */
[----:B------:R-:W-:Y:S01]  /*0df0*/  IABS R50, R25 ;  /* 0x0000001900327213 */ /* 0x000fe20000000000 */
[----:B------:R-:W-:-:S03]  /*0e00*/  IMAD.HI.U32 R49, R45, R54, RZ ;  /* 0x000000362d317227 */ /* 0x000fc600078e00ff */
[C---:B------:R-:W-:Y:S01]  /*0e10*/  ISETP.GT.U32.AND P0, PT, R78.reuse, R47, PT ;  /* 0x0000002f4e00720c */ /* 0x040fe20003f04070 */
[----:B------:R-:W-:Y:S02]  /*0e20*/  IMAD.MOV R53, RZ, RZ, -R48 ;  /* 0x000000ffff357224 */ /* 0x000fe400078e0a30 */
[----:B------:R-:W-:Y:S02]  /*0e30*/  IMAD.MOV R35, RZ, RZ, -R35 ;  /* 0x000000ffff237224 */ /* 0x000fe400078e0a23 */
[----:B------:R-:W-:Y:S02]  /*0e40*/  IMAD.MOV R55, RZ, RZ, -R49 ;  /* 0x000000ffff377224 */ /* 0x000fe400078e0a31 */
[C---:B------:R-:W-:Y:S02]  /*0e50*/  IMAD R49, R78.reuse, R53, R52 ;  /* 0x000000354e317224 */ /* 0x040fe400078e0234 */
[C---:B------:R-:W-:Y:S02]  /*0e60*/  IMAD R48, R78.reuse, R35, R51 ;  /* 0x000000234e307224 */ /* 0x040fe400078e0233 */
[----:B------:R-:W-:Y:S01]  /*0e70*/  IMAD.MOV.U32 R52, RZ, RZ, R50 ;  /* 0x000000ffff347224 */ /* 0x000fe200078e0032 */
[C---:B------:R-:W-:Y:S01]  /*0e80*/  ISETP.GT.U32.AND P1, PT, R78.reuse, R49, PT ;  /* 0x000000314e00720c */ /* 0x040fe20003f24070 */
[----:B------:R-:W-:Y:S01]  /*0e90*/  IMAD.HI.U32 R35, R45, R58, RZ ;  /* 0x0000003a2d237227 */ /* 0x000fe200078e00ff */
[----:B------:R-:W-:-:S03]  /*0ea0*/  ISETP.GT.U32.AND P6, PT, R78, R48, PT ;  /* 0x000000304e00720c */ /* 0x000fc60003fc4070 */
[----:B------:R-:W-:-:S04]  /*0eb0*/  IMAD.HI.U32 R51, R45, R52, RZ ;  /* 0x000000342d337227 */ /* 0x000fc800078e00ff */
[----:B------:R-:W-:Y:S02]  /*0ec0*/  IMAD.MOV R53, RZ, RZ, -R35 ;  /* 0x000000ffff357224 */ /* 0x000fe400078e0a23 */
[----:B------:R-:W-:Y:S02]  /*0ed0*/  IMAD R50, R78, R55, R54 ;  /* 0x000000374e327224 */ /* 0x000fe400078e0236 */
        /* <DEDUP_REMOVED lines=9> */
[----:B------:R-:W-:Y:S02]  /*0f70*/  IMAD.MOV.U32 R59, RZ, RZ, R62 ;  /* 0x000000ffff3b7224 */ /* 0x000fe400078e003e */
[----:B------:R-:W-:Y:S02]  /*0f80*/  IMAD.MOV R58, RZ, RZ, -R54 ;  /* 0x000000ffff3a7224 */ /* 0x000fe400078e0a36 */
[----:B------:R-:W-:Y:S01]  /*0f90*/  IMAD.MOV.U32 R62, RZ, RZ, R63 ;  /* 0x000000ffff3e7224 */ /* 0x000fe200078e003f */
[----:B------:R-:W-:Y:S01]  /*0fa0*/  IABS R63, R19 ;  /* 0x00000013003f7213 */ /* 0x000fe20000000000 */
[----:B------:R-:W-:-:S04]  /*0fb0*/  IMAD.HI.U32 R35, R45, R59, RZ ;  /* 0x0000003b2d237227 */ /* 0x000fc800078e00ff */
[C---:B------:R-:W-:Y:S02]  /*0fc0*/  IMAD R54, R78.reuse, R55, R60 ;  /* 0x000000374e367224 */ /* 0x040fe400078e023c */
[----:B------:R-:W-:Y:S02]  /*0fd0*/  IMAD R55, R78, R58, R61 ;  /* 0x0000003a4e377224 */ /* 0x000fe400078e023d */
[----:B------:R-:W-:-:S04]  /*0fe0*/  IMAD.HI.U32 R58, R45, R62, RZ ;  /* 0x0000003e2d3a7227 */ /* 0x000fc800078e00ff */
[----:B------:R-:W-:Y:S02]  /*0ff0*/  IMAD.MOV R60, RZ, RZ, -R35 ;  /* 0x000000ffff3c7224 */ /* 0x000fe400078e0a23 */
[----:B------:R-:W-:Y:S02]  /*1000*/  IMAD.MOV R61, RZ, RZ, -R58 ;  /* 0x000000ffff3d7224 */ /* 0x000fe400078e0a3a */
[----:B------:R-:W-:Y:S02]  /*1010*/  IMAD R58, R78, R60, R59 ;  /* 0x0000003c4e3a7224 */ /* 0x000fe400078e023b */
[----:B------:R-:W-:-:S04]  /*1020*/  IMAD.HI.U32 R60, R45, R64, RZ ;  /* 0x000000402d3c7227 */ /* 0x000fc800078e00ff */
[----:B------:R-:W-:-:S04]  /*1030*/  IMAD.HI.U32 R35, R45, R63, RZ ;  /* 0x0000003f2d237227 */ /* 0x000fc800078e00ff */
[----:B------:R-:W-:Y:S01]  /*1040*/  IMAD R59, R78, R61, R62 ;  /* 0x0000003d4e3b7224 */ /* 0x000fe200078e023e */
[----:B------:R-:W-:Y:S01]  /*1050*/  IABS R62, R15 ;  /* 0x0000000f003e7213 */ /* 0x000fe20000000000 */
[----:B------:R-:W-:-:S04]  /*1060*/  IMAD.HI.U32 R61, R45, R66, RZ ;  /* 0x000000422d3d7227 */ /* 0x000fc800078e00ff */
[----:B------:R-:W-:Y:S02]  /*1070*/  IMAD.MOV R65, RZ, RZ, -R60 ;  /* 0x000000ffff417224 */ /* 0x000fe400078e0a3c */
[----:B------:R-:W-:Y:S02]  /*1080*/  IMAD.MOV R35, RZ, RZ, -R35 ;  /* 0x000000ffff237224 */ /* 0x000fe400078e0a23 */
[----:B------:R-:W-:Y:S02]  /*1090*/  IMAD.MOV R67, RZ, RZ, -R61 ;  /* 0x000000ffff437224 */ /* 0x000fe400078e0a3d */
[C---:B------:R-:W-:Y:S02]  /*10a0*/  IMAD R61, R78.reuse, R65, R64 ;  /* 0x000000414e3d7224 */ /* 0x040fe400078e0240 */
[----:B------:R-:W-:Y:S02]  /*10b0*/  IMAD R60, R78, R35, R63 ;  /* 0x000000234e3c7224 */ /* 0x000fe400078e023f */
[----:B------:R-:W-:-:S02]  /*10c0*/  IMAD.MOV.U32 R64, RZ, RZ, R62 ;  /* 0x000000ffff407224 */ /* 0x000fc400078e003e */
[----:B------:R-:W-:-:S04]  /*10d0*/  IMAD.HI.U32 R35, R45, R68, RZ ;  /* 0x000000442d237227 */ /* 0x000fc800078e00ff */
        /* <DEDUP_REMOVED lines=21> */
[----:B------:R-:W-:-:S04]  /*1230*/  IMAD.HI.U32 R35, R45, R73, RZ ;  /* 0x000000492d237227 */ /* 0x000fc800078e00ff */
[----:B------:R-:W-:Y:S02]  /*1240*/  IMAD.MOV R71, RZ, RZ, -R68 ;  /* 0x000000ffff477224 */ /* 0x000fe400078e0a44 */
[----:B------:R-:W-:Y:S02]  /*1250*/  IMAD R68, R78, R70, R69 ;  /* 0x000000464e447224 */ /* 0x000fe400078e0245 */
[----:B------:R-:W-:-:S04]  /*1260*/  IMAD.HI.U32 R70, R45, R74, RZ ;  /* 0x0000004a2d467227 */ /* 0x000fc800078e00ff */
[----:B------:R-:W-:Y:S02]  /*1270*/  IMAD.MOV R35, RZ, RZ, -R35 ;  /* 0x000000ffff237224 */ /* 0x000fe400078e0a23 */
[----:B------:R-:W-:Y:S01]  /*1280*/  IMAD R69, R78, R71, R72 ;  /* 0x000000474e457224 */ /* 0x000fe200078e0248 */
[----:B------:R-:W-:Y:S01]  /*1290*/  IABS R72, R6 ;  /* 0x0000000600487213 */ /* 0x000fe20000000000 */
[----:B------:R-:W-:Y:S02]  /*12a0*/  IMAD.MOV R75, RZ, RZ, -R70 ;  /* 0x000000ffff4b7224 */ /* 0x000fe400078e0a46 */
[----:B------:R-:W-:-:S04]  /*12b0*/  IMAD.HI.U32 R71, R45, R76, RZ ;  /* 0x0000004c2d477227 */ /* 0x000fc800078e00ff */
[----:B------:R-:W-:Y:S02]  /*12c0*/  IMAD R70, R78, R35, R73 ;  /* 0x000000234e467224 */ /* 0x000fe400078e0249 */
[----:B------:R-:W-:-:S04]  /*12d0*/  IMAD.HI.U32 R73, R45, R82, RZ ;  /* 0x000000522d497227 */ /* 0x000fc800078e00ff */
[----:B------:R-:W-:Y:S02]  /*12e0*/  IMAD.MOV R79, RZ, RZ, -R71 ;  /* 0x000000ffff4f7224 */ /* 0x000fe400078e0a47 */
[----:B------:R-:W-:Y:S02]  /*12f0*/  IMAD.MOV R83, RZ, RZ, -R73 ;  /* 0x000000ffff537224 */ /* 0x000fe400078e0a49 */
[C---:B------:R-:W-:Y:S02]  /*1300*/  IMAD R71, R78.reuse, R75, R74 ;  /* 0x0000004b4e477224 */ /* 0x040fe400078e024a */
[----:B------:R-:W-:Y:S02]  /*1310*/  IMAD.MOV.U32 R75, RZ, RZ, R72 ;  /* 0x000000ffff4b7224 */ /* 0x000fe400078e0048 */
[C---:B------:R-:W-:Y:S01]  /*1320*/  IMAD R72, R78.reuse, R79, R76 ;  /* 0x0000004f4e487224 */ /* 0x040fe200078e024c */
[----:B------:R-:W-:Y:S01]  /*1330*/  IABS R79, R5 ;  /* 0x00000005004f7213 */ /* 0x000fe20000000000 */
[----:B------:R-:W-:-:S02]  /*1340*/  IMAD R76, R78, R83, R82 ;  /* 0x000000534e4c7224 */ /* 0x000fc400078e0252 */
[--C-:B------:R-:W-:Y:S01]  /*1350*/  @!P4 IMAD.IADD R37, R37, 0x1, -R78.reuse ;  /* 0x000000012525c824 */ /* 0x100fe200078e0a4e */
[----:B------:R-:W-:Y:S01]  /*1360*/  ISETP.GT.U32.AND P4, PT, R78, R51, PT ;  /* 0x000000334e00720c */ /* 0x000fe20003f84070 */
[--C-:B------:R-:W-:Y:S01]  /*1370*/  @!P2 IMAD.IADD R44, R44, 0x1, -R78.reuse ;  /* 0x000000012c2ca824 */ /* 0x100fe200078e0a4e */
[----:B------:R-:W-:Y:S01]  /*1380*/  ISETP.GT.U32.AND P5, PT, R78, R76, PT ;  /* 0x0000004c4e00720c */ /* 0x000fe20003fa4070 */
[--C-:B------:R-:W-:Y:S02]  /*1390*/  @!P0 IMAD.IADD R47, R47, 0x1, -R78.reuse ;  /* 0x000000012f2f8824 */ /* 0x100fe400078e0a4e */
[--C-:B------:R-:W-:Y:S01]  /*13a0*/  @!P3 IMAD.IADD R46, R46, 0x1, -R78.reuse ;  /* 0x000000012e2eb824 */ /* 0x100fe200078e0a4e */
[----:B------:R-:W-:Y:S01]  /*13b0*/  ISETP.GT.U32.AND P0, PT, R78, R44, PT ;  /* 0x0000002c4e00720c */ /* 0x000fe20003f04070 */
[--C-:B------:R-:W-:Y:S01]  /*13c0*/  @!P6 IMAD.IADD R48, R48, 0x1, -R78.reuse ;  /* 0x000000013030e824 */ /* 0x100fe200078e0a4e */
[C---:B------:R-:W-:Y:S01]  /*13d0*/  ISETP.GT.U32.AND P3, PT, R78.reuse, R37, PT ;  /* 0x000000254e00720c */ /* 0x040fe20003f64070 */
[----:B------:R-:W-:Y:S01]  /*13e0*/  @!P1 IMAD.IADD R49, R49, 0x1, -R78 ;  /* 0x0000000131319824 */ /* 0x000fe200078e0a4e */
[----:B------:R-:W-:Y:S01]  /*13f0*/  ISETP.GT.U32.AND P1, PT, R78, R46, PT ;  /* 0x0000002e4e00720c */ /* 0x000fe20003f24070 */
[----:B------:R-:W-:-:S04]  /*1400*/  IMAD.HI.U32 R35, R45, R75, RZ ;  /* 0x0000004b2d237227 */ /* 0x000fc800078e00ff */
[--C-:B------:R-:W-:Y:S01]  /*1410*/  @!P5 IMAD.IADD R76, R76, 0x1, -R78.reuse ;  /* 0x000000014c4cd824 */ /* 0x100fe200078e0a4e */
[C---:B------:R-:W-:Y:S01]  /*1420*/  ISETP.GT.U32.AND P5, PT, R78.reuse, R50, PT ;  /* 0x000000324e00720c */ /* 0x040fe20003fa4070 */
[--C-:B------:R-:W-:Y:S01]  /*1430*/  @!P4 IMAD.IADD R51, R51, 0x1, -R78.reuse ;  /* 0x000000013333c824 */ /* 0x100fe200078e0a4e */
[----:B------:R-:W-:Y:S01]  /*1440*/  ISETP.GT.U32.AND P4, PT, R78, R48, PT ;  /* 0x000000304e00720c */ /* 0x000fe20003f84070 */
[--C-:B------:R-:W-:Y:S01]  /*1450*/  @!P0 IMAD.IADD R44, R44, 0x1, -R78.reuse ;  /* 0x000000012c2c8824 */ /* 0x100fe200078e0a4e */
[C---:B------:R-:W-:Y:S01]  /*1460*/  ISETP.GT.U32.AND P2, PT, R78.reuse, R76, PT ;  /* 0x0000004c4e00720c */ /* 0x040fe20003f44070 */
[--C-:B------:R-:W-:Y:S01]  /*1470*/  @!P3 IMAD.IADD R37, R37, 0x1, -R78.reuse ;  /* 0x000000012525b824 */ /* 0x100fe200078e0a4e */
[----:B------:R-:W-:Y:S01]  /*1480*/  ISETP.GT.U32.AND P0, PT, R78, R52, PT ;  /* 0x000000344e00720c */ /* 0x000fe20003f04070 */
[----:B------:R-:W-:Y:S01]  /*1490*/  @!P1 IMAD.IADD R46, R46, 0x1, -R78 ;  /* 0x000000012e2e9824 */ /* 0x000fe200078e0a4e */
[C---:B------:R-:W-:Y:S01]  /*14a0*/  ISETP.GT.U32.AND P1, PT, R78.reuse, R53, PT ;  /* 0x000000354e00720c */ /* 0x040fe20003f24070 */
[----:B------:R-:W-:Y:S01]  /*14b0*/  IMAD.MOV R73, RZ, RZ, -R35 ;  /* 0x000000ffff497224 */ /* 0x000fe200078e0a23 */
[----:B------:R-:W-:Y:S01]  /*14c0*/  ISETP.GT.U32.AND P6, PT, R78, R51, PT ;  /* 0x000000334e00720c */ /* 0x000fe20003fc4070 */
[----:B------:R-:W-:-:S04]  /*14d0*/  IMAD.HI.U32 R35, R45, R79, RZ ;  /* 0x0000004f2d237227 */ /* 0x000fc800078e00ff */
[--C-:B------:R-:W-:Y:S01]  /*14e0*/  @!P5 IMAD.IADD R50, R50, 0x1, -R78.reuse ;  /* 0x000000013232d824 */ /* 0x100fe200078e0a4e */
[----:B------:R-:W-:Y:S01]  /*14f0*/  ISETP.GT.U32.AND P5, PT, R78, R47, PT ;  /* 0x0000002f4e00720c */ /* 0x000fe20003fa4070 */
[--C-:B------:R-:W-:Y:S01]  /*1500*/  @!P2 IMAD.IADD R76, R76, 0x1, -R78.reuse ;  /* 0x000000014c4ca824 */ /* 0x100fe200078e0a4e */
[----:B------:R-:W-:Y:S01]  /*1510*/  ISETP.GT.U32.AND P2, PT, R78, R49, PT ;  /* 0x000000314e00720c */ /* 0x000fe20003f44070 */
[--C-:B------:R-:W-:Y:S01]  /*1520*/  @!P4 IMAD.IADD R48, R48, 0x1, -R78.reuse ;  /* 0x000000013030c824 */ /* 0x100fe200078e0a4e */
[----:B------:R-:W-:Y:S01]  /*1530*/  ISETP.GT.U32.AND P4, PT, R78, R55, PT ;  /* 0x000000374e00720c */ /* 0x000fe20003f84070 */
[--C-:B------:R-:W-:Y:S01]  /*1540*/  @!P0 IMAD.IADD R52, R52, 0x1, -R78.reuse ;  /* 0x0000000134348824 */ /* 0x100fe200078e0a4e */
[C---:B------:R-:W-:Y:S01]  /*1550*/  ISETP.GT.U32.AND P0, PT, R78.reuse, R61, PT ;  /* 0x0000003d4e00720c */ /* 0x040fe20003f04070 */
[--C-:B------:R-:W-:Y:S01]  /*1560*/  @!P1 IMAD.IADD R53, R53, 0x1, -R78.reuse ;  /* 0x0000000135359824 */ /* 0x100fe200078e0a4e */
[C---:B------:R-:W-:Y:S01]  /*1570*/  ISETP.GT.U32.AND P3, PT, R78.reuse, R50, PT ;  /* 0x000000324e00720c */ /* 0x040fe20003f64070 */
[----:B------:R-:W-:Y:S01]  /*1580*/  @!P6 IMAD.IADD R51, R51, 0x1, -R78 ;  /* 0x000000013333e824 */ /* 0x000fe200078e0a4e */
[C---:B------:R-:W-:Y:S01]  /*1590*/  ISETP.GT.U32.AND P1, PT, R78.reuse, R62, PT ;  /* 0x0000003e4e00720c */ /* 0x040fe20003f24070 */
[----:B------:R-:W-:Y:S01]  /*15a0*/  IMAD.HI.U32 R74, R45, R80, RZ ;  /* 0x000000502d4a7227 */ /* 0x000fe200078e00ff */
[----:B------:R-:W-:-:S03]  /*15b0*/  ISETP.GT.U32.AND P6, PT, R78, R60, PT ;  /* 0x0000003c4e00720c */ /* 0x000fc60003fc4070 */
[--C-:B------:R-:W-:Y:S01]  /*15c0*/  @!P5 IMAD.IADD R47, R47, 0x1, -R78.reuse ;  /* 0x000000012f2fd824 */ /* 0x100fe200078e0a4e */
[C---:B------:R-:W-:Y:S01]  /*15d0*/  ISETP.GT.U32.AND P5, PT, R78.reuse, R54, PT ;  /* 0x000000364e00720c */ /* 0x040fe20003fa4070 */
[--C-:B------:R-:W-:Y:S01]  /*15e0*/  @!P2 IMAD.IADD R49, R49, 0x1, -R78.reuse ;  /* 0x000000013131a824 */ /* 0x100fe200078e0a4e */
[C---:B------:R-:W-:Y:S01]  /*15f0*/  ISETP.GT.U32.AND P2, PT, R78.reuse, R58, PT ;  /* 0x0000003a4e00720c */ /* 0x040fe20003f44070 */
[--C-:B------:R-:W-:Y:S01]  /*1600*/  @!P4 IMAD.IADD R55, R55, 0x1, -R78.reuse ;  /* 0x000000013737c824 */ /* 0x100fe200078e0a4e */
[C---:B------:R-:W-:Y:S01]  /*1610*/  ISETP.GT.U32.AND P4, PT, R78.reuse, R64, PT ;  /* 0x000000404e00720c */ /* 0x040fe20003f84070 */
[--C-:B------:R-:W-:Y:S01]  /*1620*/  @!P0 IMAD.IADD R61, R61, 0x1, -R78.reuse ;  /* 0x000000013d3d8824 */ /* 0x100fe200078e0a4e */
[----:B------:R-:W-:Y:S01]  /*1630*/  ISETP.GT.U32.AND P0, PT, R78, R53, PT ;  /* 0x000000354e00720c */ /* 0x000fe20003f04070 */
[--C-:B------:R-:W-:Y:S01]  /*1640*/  @!P3 IMAD.IADD R50, R50, 0x1, -R78.reuse ;  /* 0x000000013232b824 */ /* 0x100fe200078e0a4e */
[----:B------:R-:W-:Y:S01]  /*1650*/  ISETP.GT.U32.AND P3, PT, R78, R59, PT ;  /* 0x0000003b4e00720c */ /* 0x000fe20003f64070 */
[----:B------:R-:W-:-:S02]  /*1660*/  @!P1 IMAD.IADD R62, R62, 0x1, -R78 ;  /* 0x000000013e3e9824 */ /* 0x000fc400078e0a4e */
        /* <DEDUP_REMOVED lines=17> */
[----:B------:R-:W-:Y:S01]  /*1780*/  ISETP.GT.U32.AND P2, PT, R78, R59, PT ;  /* 0x0000003b4e00720c */ /* 0x000fe20003f44070 */
[--C-:B------:R-:W-:Y:S01]  /*1790*/  @!P1 IMAD.IADD R54, R54, 0x1, -R78.reuse ;  /* 0x0000000136369824 */ /* 0x100fe200078e0a4e */
[----:B------:R-:W-:Y:S01]  /*17a0*/  ISETP.GT.U32.AND P1, PT, R78, R62, PT ;  /* 0x0000003e4e00720c */ /* 0x000fe20003f24070 */
[--C-:B------:R-:W-:Y:S01]  /*17b0*/  @!P4 IMAD.IADD R58, R58, 0x1, -R78.reuse ;  /* 0x000000013a3ac824 */ /* 0x100fe200078e0a4e */
[C---:B------:R-:W-:Y:S01]  /*17c0*/  ISETP.GT.U32.AND P4, PT, R78.reuse, R65, PT ;  /* 0x000000414e00720c */ /* 0x040fe20003f84070 */
[----:B------:R-:W-:Y:S02]  /*17d0*/  IMAD.MOV R35, RZ, RZ, -R35 ;  /* 0x000000ffff237224 */ /* 0x000fe400078e0a23 */
[----:B------:R-:W-:Y:S01]  /*17e0*/  @!P0 IMAD.IADD R61, R61, 0x1, -R78 ;  /* 0x000000013d3d8824 */ /* 0x000fe200078e0a4e */
[----:B------:R-:W-:Y:S01]  /*17f0*/  ISETP.GT.U32.AND P0, PT, R78, R68, PT ;  /* 0x000000444e00720c */ /* 0x000fe20003f04070 */
[----:B------:R-:W-:-:S02]  /*1800*/  IMAD.MOV R82, RZ, RZ, -R45 ;  /* 0x000000ffff527224 */ /* 0x000fc400078e0a2d */
[--C-:B------:R-:W-:Y:S01]  /*1810*/  @!P5 IMAD.IADD R55, R55, 0x1, -R78.reuse ;  /* 0x000000013737d824 */ /* 0x100fe200078e0a4e */
[----:B------:R-:W-:Y:S01]  /*1820*/  ISETP.GT.U32.AND P5, PT, R78, R64, PT ;  /* 0x000000404e00720c */ /* 0x000fe20003fa4070 */
[----:B------:R-:W-:Y:S01]  /*1830*/  @!P3 IMAD.IADD R66, R66, 0x1, -R78 ;  /* 0x000000014242b824 */ /* 0x000fe200078e0a4e */
[C---:B------:R-:W-:Y:S01]  /*1840*/  ISETP.GT.U32.AND P3, PT, R78.reuse, R60, PT ;  /* 0x0000003c4e00720c */ /* 0x040fe20003f64070 */
[C---:B------:R-:W-:Y:S01]  /*1850*/  IMAD R45, R78.reuse, R35, R79 ;  /* 0x000000234e2d7224 */ /* 0x040fe200078e024f */
[----:B------:R-:W-:Y:S01]  /*1860*/  IABS R35, R34 ;  /* 0x0000002200237213 */ /* 0x000fe20000000000 */
[----:B------:R-:W-:Y:S02]  /*1870*/  IMAD R73, R78, R73, R75 ;  /* 0x000000494e497224 */ /* 0x000fe400078e024b */
[----:B------:R-:W-:Y:S02]  /*1880*/  IMAD.MOV R75, RZ, RZ, -R74 ;  /* 0x000000ffff4b7224 */ /* 0x000fe400078e0a4a */
[--C-:B------:R-:W-:Y:S01]  /*1890*/  @!P6 IMAD.IADD R52, R52, 0x1, -R78.reuse ;  /* 0x000000013434e824 */ /* 0x100fe200078e0a4e */
[C---:B------:R-:W-:Y:S01]  /*18a0*/  ISETP.GT.U32.AND P6, PT, R78.reuse, R63, PT ;  /* 0x0000003f4e00720c */ /* 0x040fe20003fc4070 */
[--C-:B------:R-:W-:Y:S01]  /*18b0*/  @!P2 IMAD.IADD R59, R59, 0x1, -R78.reuse ;  /* 0x000000013b3ba824 */ /* 0x100fe200078e0a4e */
[----:B------:R-:W-:Y:S01]  /*18c0*/  ISETP.GT.U32.AND P2, PT, R78, R66, PT ;  /* 0x000000424e00720c */ /* 0x000fe20003f44070 */
[----:B------:R-:W-:Y:S01]  /*18d0*/  @!P1 IMAD.IADD R62, R62, 0x1, -R78 ;  /* 0x000000013e3e9824 */ /* 0x000fe200078e0a4e */
[----:B------:R-:W-:Y:S01]  /*18e0*/  ISETP.GT.U32.AND P1, PT, R78, R69, PT ;  /* 0x000000454e00720c */ /* 0x000fe20003f24070 */
[----:B------:R-:W-:-:S04]  /*18f0*/  IMAD.HI.U32 R77, R77, R35, RZ ;  /* 0x000000234d4d7227 */ /* 0x000fc800078e00ff */
[----:B------:R-:W-:Y:S02]  /*1900*/  IMAD R74, R78, R75, R80 ;  /* 0x0000004b4e4a7224 */ /* 0x000fe400078e0250 */
[--C-:B------:R-:W-:Y:S01]  /*1910*/  @!P5 IMAD.IADD R64, R64, 0x1, -R78.reuse ;  /* 0x000000014040d824 */ /* 0x100fe200078e0a4e */
[C---:B------:R-:W-:Y:S01]  /*1920*/  ISETP.GT.U32.AND P5, PT, R78.reuse, R71, PT ;  /* 0x000000474e00720c */ /* 0x040fe20003fa4070 */
[--C-:B------:R-:W-:Y:S01]  /*1930*/  @!P4 IMAD.IADD R65, R65, 0x1, -R78.reuse ;  /* 0x000000014141c824 */ /* 0x100fe200078e0a4e */
[----:B------:R-:W-:Y:S01]  /*1940*/  ISETP.GT.U32.AND P4, PT, R78, R72, PT ;  /* 0x000000484e00720c */ /* 0x000fe20003f84070 */
[----:B------:R-:W-:Y:S02]  /*1950*/  IMAD.MOV R77, RZ, RZ, -R77 ;  /* 0x000000ffff4d7224 */ /* 0x000fe400078e0a4d */
[--C-:B------:R-:W-:Y:S01]  /*1960*/  @!P0 IMAD.IADD R68, R68, 0x1, -R78.reuse ;  /* 0x0000000144448824 */ /* 0x100fe200078e0a4e */
[----:B------:R-:W-:Y:S01]  /*1970*/  ISETP.GT.U32.AND P0, PT, R78, R74, PT ;  /* 0x0000004a4e00720c */ /* 0x000fe20003f04070 */
[----:B------:R-:W-:Y:S01]  /*1980*/  @!P3 IMAD.IADD R60, R60, 0x1, -R78 ;  /* 0x000000013c3cb824 */ /* 0x000fe200078e0a4e */
[----:B------:R-:W-:Y:S01]  /*1990*/  ISETP.GT.U32.AND P3, PT, R78, R67, PT ;  /* 0x000000434e00720c */ /* 0x000fe20003f64070 */
[----:B------:R-:W-:Y:S01]  /*19a0*/  IMAD R77, R84, R77, R35 ;  /* 0x0000004d544d7224 */ /* 0x000fe200078e0223 */
[----:B------:R-:W-:Y:S01]  /*19b0*/  SHF.R.S32.HI R35, RZ, 0x1f, R110 ;  /* 0x0000001fff237819 */ /* 0x000fe2000001146e */
[C---:B------:R-:W-:Y:S01]  /*19c0*/  IMAD R75, R78.reuse, R82, R81 ;  /* 0x000000524e4b7224 */ /* 0x040fe200078e0251 */
[----:B------:R-:W-:Y:S01]  /*19d0*/  CS2R R80, SRZ ;  /* 0x0000000000507805 */ /* 0x000fe2000001ff00 */
[--C-:B------:R-:W-:Y:S01]  /*19e0*/  @!P6 IMAD.IADD R63, R63, 0x1, -R78.reuse ;  /* 0x000000013f3fe824 */ /* 0x100fe200078e0a4e */
[----:B------:R-:W-:Y:S01]  /*19f0*/  ISETP.GT.U32.AND P6, PT, R78, R70, PT ;  /* 0x000000464e00720c */ /* 0x000fe20003fc4070 */
        /* <DEDUP_REMOVED lines=11> */
[----:B------:R-:W-:Y:S01]  /*1ab0*/  ISETP.GT.U32.AND P3, PT, R78, R45, PT ;  /* 0x0000002d4e00720c */ /* 0x000fe20003f64070 */
[--C-:B------:R-:W-:Y:S01]  /*1ac0*/  @!P6 IMAD.IADD R70, R70, 0x1, -R78.reuse ;  /* 0x000000014646e824 */ /* 0x100fe200078e0a4e */
[----:B------:R-:W-:Y:S01]  /*1ad0*/  LEA.HI R110, R35, R110, RZ, 0x5 ;  /* 0x0000006e236e7211 */ /* 0x000fe200078f28ff */
[----:B------:R-:W-:Y:S01]  /*1ae0*/  @!P2 IMAD.IADD R73, R73, 0x1, -R78 ;  /* 0x000000014949a824 */ /* 0x000fe200078e0a4e */
[C---:B------:R-:W-:Y:S01]  /*1af0*/  ISETP.GT.U32.AND P6, PT, R78.reuse, R67, PT ;  /* 0x000000434e00720c */ /* 0x040fe20003fc4070 */
[----:B------:R-:W-:Y:S01]  /*1b00*/  @!P1 IMAD.IADD R77, R77, 0x1, -R84 ;  /* 0x000000014d4d9824 */ /* 0x000fe200078e0a54 */
[----:B------:R-:W-:Y:S01]  /*1b10*/  ISETP.GT.U32.AND P2, PT, R78, R69, PT ;  /* 0x000000454e00720c */ /* 0x000fe20003f44070 */
[--C-:B------:R-:W-:Y:S01]  /*1b20*/  @!P5 IMAD.IADD R68, R68, 0x1, -R78.reuse ;  /* 0x000000014444d824 */ /* 0x100fe200078e0a4e */
[----:B------:R-:W-:Y:S01]  /*1b30*/  ISETP.GT.U32.AND P1, PT, R78, R72, PT ;  /* 0x000000484e00720c */ /* 0x000fe20003f24070 */
[--C-:B------:R-:W-:Y:S01]  /*1b40*/  @!P4 IMAD.IADD R75, R75, 0x1, -R78.reuse ;  /* 0x000000014b4bc824 */ /* 0x100fe200078e0a4e */
[----:B------:R-:W-:Y:S01]  /*1b50*/  ISETP.GT.U32.AND P5, PT, R84, R77, PT ;  /* 0x0000004d5400720c */ /* 0x000fe20003fa4070 */
[--C-:B------:R-:W-:Y:S01]  /*1b60*/  @!P0 IMAD.IADD R71, R71, 0x1, -R78.reuse ;  /* 0x0000000147478824 */ /* 0x100fe200078e0a4e */
[C---:B------:R-:W-:Y:S01]  /*1b70*/  ISETP.GT.U32.AND P4, PT, R78.reuse, R74, PT ;  /* 0x0000004a4e00720c */ /* 0x040fe20003f84070 */
[----:B------:R-:W-:Y:S01]  /*1b80*/  @!P3 IMAD.IADD R45, R45, 0x1, -R78 ;  /* 0x000000012d2db824 */ /* 0x000fe200078e0a4e */
[C---:B------:R-:W-:Y:S01]  /*1b90*/  ISETP.GT.U32.AND P0, PT, R78.reuse, R75, PT ;  /* 0x0000004b4e00720c */ /* 0x040fe20003f04070 */
[----:B------:R-:W-:Y:S01]  /*1ba0*/  IMAD.MOV.U32 R35, RZ, RZ, R44 ;  /* 0x000000ffff237224 */ /* 0x000fe200078e002c */
[----:B------:R-:W-:Y:S01]  /*1bb0*/  ISETP.GT.U32.AND P3, PT, R78, R70, PT ;  /* 0x000000464e00720c */ /* 0x000fe20003f64070 */
[--C-:B------:R-:W-:Y:S01]  /*1bc0*/  @!P6 IMAD.IADD R67, R67, 0x1, -R78.reuse ;  /* 0x000000014343e824 */ /* 0x100fe200078e0a4e */
[----:B------:R-:W-:Y:S01]  /*1bd0*/  ISETP.GE.AND P6, PT, R34, RZ, PT ;  /* 0x000000ff2200720c */ /* 0x000fe20003fc6270 */
[--C-:B------:R-:W-:Y:S01]  /*1be0*/  @!P2 IMAD.IADD R69, R69, 0x1, -R78.reuse ;  /* 0x000000014545a824 */ /* 0x100fe200078e0a4e */
[----:B------:R-:W-:Y:S01]  /*1bf0*/  ISETP.GT.U32.AND P2, PT, R78, R73, PT ;  /* 0x000000494e00720c */ /* 0x000fe20003f44070 */
[----:B------:R-:W-:Y:S01]  /*1c00*/  @!P1 IMAD.IADD R72, R72, 0x1, -R78 ;  /* 0x0000000148489824 */ /* 0x000fe200078e0a4e */
[----:B------:R-:W-:Y:S01]  /*1c10*/  ISETP.NE.AND P1, PT, R56, RZ, PT ;  /* 0x000000ff3800720c */ /* 0x000fe20003f25270 */
[----:B------:R-:W-:Y:S01]  /*1c20*/  @!P5 IMAD.IADD R77, R77, 0x1, -R84 ;  /* 0x000000014d4dd824 */ /* 0x000fe200078e0a54 */
[----:B------:R-:W-:Y:S01]  /*1c30*/  ISETP.GE.AND P5, PT, R33, RZ, PT ;  /* 0x000000ff2100720c */ /* 0x000fe20003fa6270 */
[--C-:B------:R-:W-:Y:S01]  /*1c40*/  @!P4 IMAD.IADD R74, R74, 0x1, -R78.reuse ;  /* 0x000000014a4ac824 */ /* 0x100fe200078e0a4e */
[----:B------:R-:W-:Y:S01]  /*1c50*/  ISETP.GE.AND P4, PT, R30, RZ, PT ;  /* 0x000000ff1e00720c */ /* 0x000fe20003f86270 */
[--C-:B------:R-:W-:Y:S01]  /*1c60*/  @!P0 IMAD.IADD R75, R75, 0x1, -R78.reuse ;  /* 0x000000014b4b8824 */ /* 0x100fe200078e0a4e */
[----:B------:R-:W-:Y:S01]  /*1c70*/  ISETP.GE.AND P0, PT, R31, RZ, PT ;  /* 0x000000ff1f00720c */ /* 0x000fe20003f06270 */
[--C-:B------:R-:W-:Y:S01]  /*1c80*/  @!P3 IMAD.IADD R70, R70, 0x1, -R78.reuse ;  /* 0x000000014646b824 */ /* 0x100fe200078e0a4e */
[----:B------:R-:W-:Y:S01]  /*1c90*/  ISETP.GT.U32.AND P3, PT, R78, R45, PT ;  /* 0x0000002d4e00720c */ /* 0x000fe20003f64070 */
[----:B------:R-:W-:Y:S01]  /*1ca0*/  @!P6 IMAD.MOV R77, RZ, RZ, -R77 ;  /* 0x000000ffff4de224 */ /* 0x000fe200078e0a4d */
[----:B------:R-:W-:Y:S01]  /*1cb0*/  LOP3.LUT R44, RZ, R57, RZ, 0x33, !PT ;  /* 0x00000039ff2c7212 */ /* 0x000fe200078e33ff */
[----:B------:R-:W-:Y:S01]  /*1cc0*/  @!P2 IMAD.IADD R73, R73, 0x1, -R78 ;  /* 0x000000014949a824 */ /* 0x000fe200078e0a4e */
[----:B------:R-:W-:-:S02]  /*1cd0*/  ISETP.GE.AND P2, PT, R32, RZ, PT ;  /* 0x000000ff2000720c */ /* 0x000fc40003f46270 */
[----:B------:R-:W-:Y:S02]  /*1ce0*/  CS2R R84, SRZ ;  /* 0x0000000000547805 */ /* 0x000fe4000001ff00 */
[----:B------:R-:W-:Y:S01]  /*1cf0*/  @!P1 LOP3.LUT R77, RZ, R56, RZ, 0x33, !PT ;  /* 0x00000038ff4d9212 */ /* 0x000fe200078e33ff */
[----:B------:R-:W-:Y:S01]  /*1d00*/  @!P5 IMAD.MOV R37, RZ, RZ, -R37 ;  /* 0x000000ffff25d224 */ /* 0x000fe200078e0a25 */
[----:B------:R-:W-:Y:S01]  /*1d10*/  ISETP.GE.AND P1, PT, R28, RZ, PT ;  /* 0x000000ff1c00720c */ /* 0x000fe20003f26270 */
[----:B------:R-:W-:Y:S01]  /*1d20*/  @!P4 IMAD.MOV R47, RZ, RZ, -R47 ;  /* 0x000000ffff2fc224 */ /* 0x000fe200078e0a2f */
[----:B------:R-:W-:Y:S01]  /*1d30*/  ISETP.GE.AND P5, PT, R27, RZ, PT ;  /* 0x000000ff1b00720c */ /* 0x000fe20003fa6270 */
[----:B------:R-:W-:Y:S01]  /*1d40*/  @!P0 IMAD.MOV R46, RZ, RZ, -R46 ;  /* 0x000000ffff2e8224 */ /* 0x000fe200078e0a2e */
[----:B------:R-:W-:Y:S01]  /*1d50*/  ISETP.GE.AND P0, PT, R25, RZ, PT ;  /* 0x000000ff1900720c */ /* 0x000fe20003f06270 */
[----:B------:R-:W-:Y:S01]  /*1d60*/  @!P3 IMAD.IADD R45, R45, 0x1, -R78 ;  /* 0x000000012d2db824 */ /* 0x000fe200078e0a4e */
[----:B------:R-:W-:Y:S01]  /*1d70*/  ISETP.GE.AND P3, PT, R29, RZ, PT ;  /* 0x000000ff1d00720c */ /* 0x000fe20003f66270 */
[----:B------:R-:W-:Y:S01]  /*1d80*/  IMAD R77, R77, UR8, RZ ;  /* 0x000000084d4d7c24 */ /* 0x000fe2000f8e02ff */
[----:B------:R-:W-:Y:S01]  /*1d90*/  ISETP.GE.AND P4, PT, R24, RZ, PT ;  /* 0x000000ff1800720c */ /* 0x000fe20003f86270 */
[----:B------:R-:W-:Y:S01]  /*1da0*/  @!P2 IMAD.MOV R35, RZ, RZ, -R35 ;  /* 0x000000ffff23a224 */ /* 0x000fe200078e0a23 */
[----:B------:R-:W-:Y:S01]  /*1db0*/  ISETP.GE.AND P2, PT, R26, RZ, PT ;  /* 0x000000ff1a00720c */ /* 0x000fe20003f46270 */
[----:B------:R-:W-:Y:S01]  /*1dc0*/  ULDC UR8, c[0x0][0x240] ;  /* 0x0000900000087ab9 */ /* 0x000fe20000000800 */
[----:B------:R-:W-:Y:S01]  /*1dd0*/  CS2R R82, SRZ ;  /* 0x0000000000527805 */ /* 0x000fe2000001ff00 */
[----:B------:R-:W-:Y:S01]  /*1de0*/  @!P1 IMAD.MOV R49, RZ, RZ, -R49 ;  /* 0x000000ffff319224 */ /* 0x000fe200078e0a31 */
[----:B------:R-:W-:Y:S01]  /*1df0*/  ISETP.GE.AND P1, PT, R22, RZ, PT ;  /* 0x000000ff1600720c */ /* 0x000fe20003f26270 */
        /* <DEDUP_REMOVED lines=9> */
[----:B------:R-:W-:-:S02]  /*1e90*/  ISETP.GE.AND P2, PT, R20, RZ, PT ;  /* 0x000000ff1400720c */ /* 0x000fc40003f46270 */
[----:B------:R-:W-:Y:S02]  /*1ea0*/  CS2R R78, SRZ ;  /* 0x00000000004e7805 */ /* 0x000fe4000001ff00 */
[----:B------:R-:W-:Y:S01]  /*1eb0*/  SHF.R.S32.HI R110, RZ, 0x5, R110 ;  /* 0x00000005ff6e7819 */ /* 0x000fe2000001146e */
        /* <DEDUP_REMOVED lines=11> */
[----:B------:R-:W-:-:S03]  /*1f70*/  ISETP.GE.AND P2, PT, R14, RZ, PT ;  /* 0x000000ff0e00720c */ /* 0x000fc60003f46270 */
        /* <DEDUP_REMOVED lines=17> */
[----:B------:R-:W-:Y:S01]  /*2090*/  ISETP.NE.AND P0, PT, R57, RZ, PT ;  /* 0x000000ff3900720c */ /* 0x000fe20003f05270 */
[----:B------:R-:W-:Y:S01]  /*20a0*/  @!P3 IMAD.MOV R68, RZ, RZ, -R68 ;  /* 0x000000ffff44b224 */ /* 0x000fe200078e0a44 */
[----:B------:R-:W-:Y:S01]  /*20b0*/  ISETP.GE.AND P3, PT, R5, RZ, PT ;  /* 0x000000ff0500720c */ /* 0x000fe20003f66270 */
[----:B------:R-:W-:Y:S01]  /*20c0*/  @!P4 IMAD.MOV R73, RZ, RZ, -R73 ;  /* 0x000000ffff49c224 */ /* 0x000fe200078e0a49 */
[----:B------:R-:W-:Y:S01]  /*20d0*/  SEL R37, R44, R37, !P0 ;  /* 0x000000252c257207 */ /* 0x000fe20004000000 */
[----:B------:R-:W-:Y:S01]  /*20e0*/  @!P2 IMAD.MOV R71, RZ, RZ, -R71 ;  /* 0x000000ffff47a224 */ /* 0x000fe200078e0a47 */
[----:B------:R-:W-:-:S02]  /*20f0*/  ISETP.GE.AND P2, PT, R2, RZ, PT ;  /* 0x000000ff0200720c */ /* 0x000fc40003f46270 */
[C---:B------:R-:W-:Y:S01]  /*2100*/  SEL R35, R44.reuse, R35, !P0 ;  /* 0x000000232c237207 */ /* 0x040fe20004000000 */
[----:B------:R-:W-:Y:S01]  /*2110*/  @!P1 IMAD.MOV R74, RZ, RZ, -R74 ;  /* 0x000000ffff4a9224 */ /* 0x000fe200078e0a4a */
[----:B------:R-:W-:Y:S01]  /*2120*/  LEA R138, P1, R77, UR10, 0x1 ;  /* 0x0000000a4d8a7c11 */ /* 0x000fe2000f8208ff */
[----:B------:R-:W-:Y:S01]  /*2130*/  IMAD R37, R37, UR8, RZ ;  /* 0x0000000825257c24 */ /* 0x000fe2000f8e02ff */
[C---:B------:R-:W-:Y:S01]  /*2140*/  SEL R46, R44.reuse, R46, !P0 ;  /* 0x0000002e2c2e7207 */ /* 0x040fe20004000000 */
[----:B------:R-:W-:Y:S01]  /*2150*/  IMAD R35, R35, UR8, RZ ;  /* 0x0000000823237c24 */ /* 0x000fe2000f8e02ff */
[C---:B------:R-:W-:Y:S01]  /*2160*/  SEL R47, R44.reuse, R47, !P0 ;  /* 0x0000002f2c2f7207 */ /* 0x040fe20004000000 */
[----:B------:R-:W-:Y:S01]  /*2170*/  @!P3 IMAD.MOV R45, RZ, RZ, -R45 ;  /* 0x000000ffff2db224 */ /* 0x000fe200078e0a2d */
[----:B------:R-:W-:Y:S01]  /*2180*/  LEA.HI.X.SX32 R139, R77, UR11, 0x1, P1 ;  /* 0x0000000b4d8b7c11 */ /* 0x000fe200088f0eff */
[----:B------:R-:W-:Y:S01]  /*2190*/  ULDC.64 UR10, c[0x0][0x218] ;  /* 0x00008600000a7ab9 */ /* 0x000fe20000000a00 */
[----:B------:R-:W-:Y:S01]  /*21a0*/  SEL R48, R44, R48, !P0 ;  /* 0x000000302c307207 */ /* 0x000fe20004000000 */
[----:B------:R-:W-:Y:S01]  /*21b0*/  IMAD R46, R46, UR8, RZ ;  /* 0x000000082e2e7c24 */ /* 0x000fe2000f8e02ff */
[----:B------:R-:W-:Y:S01]  /*21c0*/  LEA R118, P4, R37, UR10, 0x1 ;  /* 0x0000000a25767c11 */ /* 0x000fe2000f8808ff */
[----:B------:R-:W-:Y:S01]  /*21d0*/  IMAD R47, R47, UR8, RZ ;  /* 0x000000082f2f7c24 */ /* 0x000fe2000f8e02ff */
[C---:B------:R-:W-:Y:S01]  /*21e0*/  SEL R49, R44.reuse, R49, !P0 ;  /* 0x000000312c317207 */ /* 0x040fe20004000000 */
[----:B------:R-:W-:Y:S01]  /*21f0*/  @!P5 IMAD.MOV R75, RZ, RZ, -R75 ;  /* 0x000000ffff4bd224 */ /* 0x000fe200078e0a4b */
[C---:B------:R-:W-:Y:S01]  /*2200*/  SEL R50, R44.reuse, R50, !P0 ;  /* 0x000000322c327207 */ /* 0x040fe20004000000 */
[----:B------:R-:W-:Y:S01]  /*2210*/  @!P2 IMAD.MOV R76, RZ, RZ, -R76 ;  /* 0x000000ffff4ca224 */ /* 0x000fe200078e0a4c */
[----:B------:R-:W-:Y:S01]  /*2220*/  SEL R51, R44, R51, !P0 ;  /* 0x000000332c337207 */ /* 0x000fe20004000000 */
[----:B------:R-:W-:Y:S01]  /*2230*/  IMAD R48, R48, UR8, RZ ;  /* 0x0000000830307c24 */ /* 0x000fe2000f8e02ff */
[C---:B------:R-:W-:Y:S01]  /*2240*/  SEL R52, R44.reuse, R52, !P0 ;  /* 0x000000342c347207 */ /* 0x040fe20004000000 */
[----:B------:R-:W-:Y:S01]  /*2250*/  IMAD R49, R49, UR8, RZ ;  /* 0x0000000831317c24 */ /* 0x000fe2000f8e02ff */
[----:B------:R-:W-:Y:S01]  /*2260*/  SEL R53, R44, R53, !P0 ;  /* 0x000000352c357207 */ /* 0x000fe20004000000 */
[----:B------:R-:W-:Y:S01]  /*2270*/  IMAD R50, R50, UR8, RZ ;  /* 0x0000000832327c24 */ /* 0x000fe2000f8e02ff */
[----:B------:R-:W-:Y:S01]  /*2280*/  SEL R54, R44, R54, !P0 ;  /* 0x000000362c367207 */ /* 0x000fe20004000000 */
[----:B------:R-:W-:Y:S01]  /*2290*/  IMAD R51, R51, UR8, RZ ;  /* 0x0000000833337c24 */ /* 0x000fe2000f8e02ff */
[----:B------:R-:W-:Y:S01]  /*22a0*/  LEA.HI.X.SX32 R117, R37, UR11, 0x1, P4 ;  /* 0x0000000b25757c11 */ /* 0x000fe2000a0f0eff */
[----:B------:R-:W-:Y:S01]  /*22b0*/  IMAD R52, R52, UR8, RZ ;  /* 0x0000000834347c24 */ /* 0x000fe2000f8e02ff */
[----:B------:R-:W0:Y:S01]  /*22c0*/  LDC R37, c[0x0][0x238] ;  /* 0x00008e00ff257b82 */ /* 0x000e220000000800 */
[C---:B------:R-:W-:Y:S01]  /*22d0*/  SEL R55, R44.reuse, R55, !P0 ;  /* 0x000000372c377207 */ /* 0x040fe20004000000 */
[----:B------:R-:W-:Y:S01]  /*22e0*/  IMAD R53, R53, UR8, RZ ;  /* 0x0000000835357c24 */ /* 0x000fe2000f8e02ff */
[----:B------:R-:W-:Y:S01]  /*22f0*/  SEL R58, R44, R58, !P0 ;  /* 0x0000003a2c3a7207 */ /* 0x000fe20004000000 */
[----:B------:R-:W-:Y:S01]  /*2300*/  IMAD R54, R54, UR8, RZ ;  /* 0x0000000836367c24 */ /* 0x000fe2000f8e02ff */
        /* <DEDUP_REMOVED lines=10> */
[----:B------:R-:W-:Y:S01]  /*23b0*/  LEA R178, P3, R35, UR10, 0x1 ;  /* 0x0000000a23b27c11 */ /* 0x000fe2000f8608ff */
[----:B------:R-:W-:Y:S01]  /*23c0*/  IMAD R62, R62, UR8, RZ ;  /* 0x000000083e3e7c24 */ /* 0x000fe2000f8e02ff */
[----:B------:R-:W-:Y:S01]  /*23d0*/  LEA R166, P2, R46, UR10, 0x1 ;  /* 0x0000000a2ea67c11 */ /* 0x000fe2000f8408ff */
[----:B------:R-:W-:Y:S01]  /*23e0*/  IMAD R63, R63, UR8, RZ ;  /* 0x000000083f3f7c24 */ /* 0x000fe2000f8e02ff */
[----:B------:R-:W-:-:S02]  /*23f0*/  LEA R180, P1, R47, UR10, 0x1 ;  /* 0x0000000a2fb47c11 */ /* 0x000fc4000f8208ff */
[C---:B------:R-:W-:Y:S02]  /*2400*/  SEL R64, R44.reuse, R64, !P0 ;  /* 0x000000402c407207 */ /* 0x040fe40004000000 */
[C---:B------:R-:W-:Y:S01]  /*2410*/  SEL R65, R44.reuse, R65, !P0 ;  /* 0x000000412c417207 */ /* 0x040fe20004000000 */
[----:B0-----:R-:W-:Y:S01]  /*2420*/  IMAD R43, R43, R37, RZ ;  /* 0x000000252b2b7224 */ /* 0x001fe200078e02ff */
        /* <DEDUP_REMOVED lines=20> */
[C---:B------:R-:W-:Y:S01]  /*2570*/  SEL R75, R44.reuse, R75, !P0 ;  /* 0x0000004b2c4b7207 */ /* 0x040fe20004000000 */
[----:B------:R-:W-:Y:S01]  /*2580*/  IMAD R45, R45, UR8, RZ ;  /* 0x000000082d2d7c24 */ /* 0x000fe2000f8e02ff */
[----:B------:R-:W-:Y:S01]  /*2590*/  SEL R44, R44, R76, !P0 ;  /* 0x0000004c2c2c7207 */ /* 0x000fe20004000000 */
[----:B------:R-:W-:Y:S01]  /*25a0*/  IMAD R74, R74, UR8, RZ ;  /* 0x000000084a4a7c24 */ /* 0x000fe2000f8e02ff */
[----:B------:R-:W-:Y:S01]  /*25b0*/  LEA.HI.X.SX32 R167, R35, UR11, 0x1, P3 ;  /* 0x0000000b23a77c11 */ /* 0x000fe200098f0eff */
[----:B------:R-:W-:Y:S01]  /*25c0*/  IMAD R75, R75, UR8, RZ ;  /* 0x000000084b4b7c24 */ /* 0x000fe2000f8e02ff */
[----:B------:R-:W-:Y:S01]  /*25d0*/  LEA.HI.X.SX32 R119, R46, UR11, 0x1, P2 ;  /* 0x0000000b2e777c11 */ /* 0x000fe200090f0eff */
[----:B------:R-:W-:Y:S01]  /*25e0*/  IMAD R44, R44, UR8, RZ ;  /* 0x000000082c2c7c24 */ /* 0x000fe2000f8e02ff */
[----:B------:R-:W-:Y:S01]  /*25f0*/  LEA.HI.X.SX32 R181, R47, UR11, 0x1, P1 ;  /* 0x0000000b2fb57c11 */ /* 0x000fe200088f0eff */
[----:B------:R-:W-:Y:S01]  /*2600*/  IMAD.SHL.U32 R35, R36, 0x40, RZ ;  /* 0x0000004024237824 */ /* 0x000fe200078e00ff */
[----:B------:R-:W-:Y:S01]  /*2610*/  LEA R160, P0, R48, UR10, 0x1 ;  /* 0x0000000a30a07c11 */ /* 0x000fe2000f8008ff */
[-C--:B------:R-:W-:Y:S01]  /*2620*/  IMAD R38, R38, R37.reuse, RZ ;  /* 0x0000002526267224 */ /* 0x080fe200078e02ff */
        /* <DEDUP_REMOVED lines=12> */
[----:B------:R-:W-:Y:S01]  /*26f0*/  LEA.HI.X.SX32 R161, R48, UR11, 0x1, P0 ;  /* 0x0000000b30a17c11 */ /* 0x000fe200080f0eff */
        /* <DEDUP_REMOVED lines=13> */
[----:B------:R-:W-:Y:S01]  /*27d0*/  LEA R162, P0, R55, UR10, 0x1 ;  /* 0x0000000a37a27c11 */ /* 0x000fe2000f8008ff */
[----:B------:R-:W-:Y:S01]  /*27e0*/  IMAD R109, R109, R37, RZ ;  /* 0x000000256d6d7224 */ /* 0x000fe200078e02ff */
[----:B------:R-:W-:Y:S01]  /*27f0*/  LEA R164, P6, R58, UR10, 0x1 ;  /* 0x0000000a3aa47c11 */ /* 0x000fe2000f8c08ff */
[----:B------:R-:W-:Y:S01]  /*2800*/  IMAD.SHL.U32 R36, R36, 0x8, RZ ;  /* 0x0000000824247824 */ /* 0x000fe200078e00ff */
[----:B------:R-:W-:-:S02]  /*2810*/  LEA R158, P5, R59, UR10, 0x1 ;  /* 0x0000000a3b9e7c11 */ /* 0x000fc4000f8a08ff */
[----:B------:R-:W-:Y:S02]  /*2820*/  CS2R R76, SRZ ;  /* 0x00000000004c7805 */ /* 0x000fe4000001ff00 */
[----:B------:R-:W-:Y:S01]  /*2830*/  LEA R156, P4, R60, UR10, 0x1 ;  /* 0x0000000a3c9c7c11 */ /* 0x000fe2000f8808ff */
[----:B------:R-:W-:Y:S01]  /*2840*/  IMAD.SHL.U32 R37, R37, 0x20, RZ ;  /* 0x0000002025257824 */ /* 0x000fe200078e00ff */
[----:B------:R-:W-:Y:S02]  /*2850*/  LEA R146, P3, R61, UR10, 0x1 ;  /* 0x0000000a3d927c11 */ /* 0x000fe4000f8608ff */
[----:B------:R-:W-:Y:S02]  /*2860*/  LEA R154, P2, R62, UR10, 0x1 ;  /* 0x0000000a3e9a7c11 */ /* 0x000fe4000f8408ff */
[----:B------:R-:W-:Y:S02]  /*2870*/  LEA R148, P1, R63, UR10, 0x1 ;  /* 0x0000000a3f947c11 */ /* 0x000fe4000f8208ff */
[----:B------:R-:W-:-:S02]  /*2880*/  LEA.HI.X.SX32 R163, R55, UR11, 0x1, P0 ;  /* 0x0000000b37a37c11 */ /* 0x000fc400080f0eff */
[----:B------:R-:W-:Y:S02]  /*2890*/  LEA.HI.X.SX32 R165, R58, UR11, 0x1, P6 ;  /* 0x0000000b3aa57c11 */ /* 0x000fe4000b0f0eff */
[----:B------:R-:W-:Y:S02]  /*28a0*/  LEA.HI.X.SX32 R159, R59, UR11, 0x1, P5 ;  /* 0x0000000b3b9f7c11 */ /* 0x000fe4000a8f0eff */
[----:B------:R-:W-:Y:S02]  /*28b0*/  LEA.HI.X.SX32 R157, R60, UR11, 0x1, P4 ;  /* 0x0000000b3c9d7c11 */ /* 0x000fe4000a0f0eff */
[----:B------:R-:W-:Y:S02]  /*28c0*/  LEA.HI.X.SX32 R147, R61, UR11, 0x1, P3 ;  /* 0x0000000b3d937c11 */ /* 0x000fe400098f0eff */
[----:B------:R-:W-:Y:S02]  /*28d0*/  LEA.HI.X.SX32 R155, R62, UR11, 0x1, P2 ;  /* 0x0000000b3e9b7c11 */ /* 0x000fe400090f0eff */
[----:B------:R-:W-:-:S02]  /*28e0*/  LEA.HI.X.SX32 R149, R63, UR11, 0x1, P1 ;  /* 0x0000000b3f957c11 */ /* 0x000fc400088f0eff */
[----:B------:R-:W-:Y:S02]  /*28f0*/  LEA R150, P0, R64, UR10, 0x1 ;  /* 0x0000000a40967c11 */ /* 0x000fe4000f8008ff */
[----:B------:R-:W-:Y:S02]  /*2900*/  LEA R152, P6, R65, UR10, 0x1 ;  /* 0x0000000a41987c11 */ /* 0x000fe4000f8c08ff */
[----:B------:R-:W-:Y:S02]  /*2910*/  LEA R124, P5, R66, UR10, 0x1 ;  /* 0x0000000a427c7c11 */ /* 0x000fe4000f8a08ff */
[----:B------:R-:W-:Y:S02]  /*2920*/  LEA R126, P4, R67, UR10, 0x1 ;  /* 0x0000000a437e7c11 */ /* 0x000fe4000f8808ff */
[----:B------:R-:W-:Y:S02]  /*2930*/  LEA R128, P3, R68, UR10, 0x1 ;  /* 0x0000000a44807c11 */ /* 0x000fe4000f8608ff */
[----:B------:R-:W-:-:S02]  /*2940*/  LEA R130, P2, R69, UR10, 0x1 ;  /* 0x0000000a45827c11 */ /* 0x000fc4000f8408ff */
[----:B------:R-:W-:Y:S02]  /*2950*/  LEA R132, P1, R70, UR10, 0x1 ;  /* 0x0000000a46847c11 */ /* 0x000fe4000f8208ff */
[----:B------:R-:W-:Y:S02]  /*2960*/  LEA.HI.X.SX32 R151, R64, UR11, 0x1, P0 ;  /* 0x0000000b40977c11 */ /* 0x000fe400080f0eff */
[----:B------:R-:W-:Y:S02]  /*2970*/  LEA.HI.X.SX32 R153, R65, UR11, 0x1, P6 ;  /* 0x0000000b41997c11 */ /* 0x000fe4000b0f0eff */
[----:B------:R-:W-:Y:S02]  /*2980*/  CS2R R64, SRZ ;  /* 0x0000000000407805 */ /* 0x000fe4000001ff00 */
[----:B------:R-:W-:Y:S02]  /*2990*/  LEA.HI.X.SX32 R125, R66, UR11, 0x1, P5 ;  /* 0x0000000b427d7c11 */ /* 0x000fe4000a8f0eff */
[----:B------:R-:W-:-:S02]  /*29a0*/  LEA.HI.X.SX32 R127, R67, UR11, 0x1, P4 ;  /* 0x0000000b437f7c11 */ /* 0x000fc4000a0f0eff */
[----:B------:R-:W-:Y:S02]  /*29b0*/  CS2R R66, SRZ ;  /* 0x0000000000427805 */ /* 0x000fe4000001ff00 */
[----:B------:R-:W-:Y:S02]  /*29c0*/  LEA.HI.X.SX32 R129, R68, UR11, 0x1, P3 ;  /* 0x0000000b44817c11 */ /* 0x000fe400098f0eff */
[----:B------:R-:W-:Y:S02]  /*29d0*/  LEA.HI.X.SX32 R131, R69, UR11, 0x1, P2 ;  /* 0x0000000b45837c11 */ /* 0x000fe400090f0eff */
[----:B------:R-:W-:Y:S02]  /*29e0*/  LEA.HI.X.SX32 R133, R70, UR11, 0x1, P1 ;  /* 0x0000000b46857c11 */ /* 0x000fe400088f0eff */
[----:B------:R-:W-:Y:S02]  /*29f0*/  LEA R134, P0, R71, UR10, 0x1 ;  /* 0x0000000a47867c11 */ /* 0x000fe4000f8008ff */
[----:B------:R-:W-:-:S02]  /*2a00*/  LEA R136, P6, R72, UR10, 0x1 ;  /* 0x0000000a48887c11 */ /* 0x000fc4000f8c08ff */
[----:B------:R-:W-:Y:S02]  /*2a10*/  LEA R140, P5, R73, UR10, 0x1 ;  /* 0x0000000a498c7c11 */ /* 0x000fe4000f8a08ff */
[----:B------:R-:W-:Y:S02]  /*2a20*/  LEA R142, P4, R45, UR10, 0x1 ;  /* 0x0000000a2d8e7c11 */ /* 0x000fe4000f8808ff */
        /* <DEDUP_REMOVED lines=9> */
[----:B------:R-:W-:-:S07]  /*2ac0*/  LEA.HI.X.SX32 R145, R44, UR11, 0x1, P1 ;  /* 0x0000000b2c917c11 */ /* 0x000fce00088f0eff */
.L_x_2:
[----:B------:R-:W0:Y:S01]  /*2ad0*/  S2R R44, SR_TID.X ;  /* 0x00000000002c7919 */ /* 0x000e220000002100 */
[----:B------:R-:W-:Y:S01]  /*2ae0*/  PRMT R63, RZ, 0x7610, R63 ;  /* 0x00007610ff3f7816 */ /* 0x000fe2000000003f */
[----:B------:R-:W-:Y:S01]  /*2af0*/  IMAD.WIDE R50, R108, 0x2, R138 ;  /* 0x000000026c327825 */ /* 0x000fe200078e028a */
[----:B------:R-:W-:Y:S02]  /*2b00*/  PRMT R187, RZ, 0x7610, R187 ;  /* 0x00007610ffbb7816 */ /* 0x000fe400000000bb */
[----:B0-----:R-:W-:Y:S02]  /*2b10*/  SHF.R.U32.HI R56, RZ, 0x5, R44 ;  /* 0x00000005ff387819 */ /* 0x001fe4000001162c */
[----:B------:R-:W-:Y:S02]  /*2b20*/  LOP3.LUT R44, R44, 0x1f, RZ, 0xc0, !PT ;  /* 0x0000001f2c2c7812 */ /* 0x000fe400078ec0ff */
[----:B------:R-:W-:Y:S02]  /*2b30*/  SGXT.U32 R56, R56, 0x1 ;  /* 0x000000013838781a */ /* 0x000fe40000000000 */
[----:B------:R-:W-:Y:S01]  /*2b40*/  ISETP.GE.AND P0, PT, R44, UR5, PT ;  /* 0x000000052c007c0c */ /* 0x000fe2000bf06270 */
[----:B------:R-:W-:Y:S01]  /*2b50*/  IMAD.WIDE R44, R43, 0x2, R138 ;  /* 0x000000022b2c7825 */ /* 0x000fe200078e028a */
[----:B------:R-:W-:-:S02]  /*2b60*/  ISETP.GE.AND P1, PT, R56, UR5, PT ;  /* 0x0000000538007c0c */ /* 0x000fc4000bf26270 */
[C---:B------:R-:W-:Y:S02]  /*2b70*/  LOP3.LUT R46, R56.reuse, 0x2, RZ, 0xfc, !PT ;  /* 0x00000002382e7812 */ /* 0x040fe400078efcff */
[----:B------:R-:W-:Y:S02]  /*2b80*/  LOP3.LUT R48, R56, 0x8, RZ, 0xfc, !PT ;  /* 0x0000000838307812 */ /* 0x000fe400078efcff */
[----:B------:R-:W-:Y:S02]  /*2b90*/  ISETP.GE.AND P3, PT, R46, UR5, PT ;  /* 0x000000052e007c0c */ /* 0x000fe4000bf66270 */
[C---:B------:R-:W-:Y:S02]  /*2ba0*/  LOP3.LUT R46, R56.reuse, 0x4, RZ, 0xfc, !PT ;  /* 0x00000004382e7812 */ /* 0x040fe400078efcff */
[----:B------:R-:W-:Y:S02]  /*2bb0*/  LOP3.LUT R47, R56, 0x6, RZ, 0xfc, !PT ;  /* 0x00000006382f7812 */ /* 0x000fe400078efcff */
[----:B------:R-:W-:Y:S01]  /*2bc0*/  ISETP.GE.AND P5, PT, R46, UR5, PT ;  /* 0x000000052e007c0c */ /* 0x000fe2000bfa6270 */
[----:B------:R0:W2:Y:S01]  /*2bd0*/  @!P1 LDG.E.U16 R63, desc[UR6][R44.64] ;  /* 0x000000062c3f9981 */ /* 0x0000a2000c1e1500 */
[----:B------:R-:W-:-:S02]  /*2be0*/  ISETP.GE.AND P1, PT, R48, UR5, PT ;  /* 0x0000000530007c0c */ /* 0x000fc4000bf26270 */
[----:B------:R-:W-:Y:S02]  /*2bf0*/  LOP3.LUT R48, R56, 0xa, RZ, 0xfc, !PT ;  /* 0x0000000a38307812 */ /* 0x000fe400078efcff */
[----:B------:R-:W-:Y:S01]  /*2c00*/  ISETP.GE.AND P2, PT, R47, UR5, PT ;  /* 0x000000052f007c0c */ /* 0x000fe2000bf46270 */
[----:B------:R-:W-:Y:S01]  /*2c10*/  IMAD.WIDE R46, R109, 0x2, R138 ;  /* 0x000000026d2e7825 */ /* 0x000fe200078e028a */
[----:B------:R-:W-:Y:S02]  /*2c20*/  ISETP.GE.AND P4, PT, R48, UR5, PT ;  /* 0x0000000530007c0c */ /* 0x000fe4000bf86270 */
[----:B------:R-:W-:Y:S02]  /*2c30*/  PRMT R196, RZ, 0x7610, R196 ;  /* 0x00007610ffc47816 */ /* 0x000fe400000000c4 */
[C---:B------:R-:W-:Y:S01]  /*2c40*/  LOP3.LUT R49, R56.reuse, 0xc, RZ, 0xfc, !PT ;  /* 0x0000000c38317812 */ /* 0x040fe200078efcff */
[----:B------:R-:W3:Y:S01]  /*2c50*/  @!P5 LDG.E.U16 R187, desc[UR6][R50.64] ;  /* 0x0000000632bbd981 */ /* 0x000ee2000c1e1500 */
[----:B------:R-:W-:Y:S01]  /*2c60*/  LOP3.LUT R48, R56, 0xe, RZ, 0xfc, !PT ;  /* 0x0000000e38307812 */ /* 0x000fe200078efcff */
[----:B0-----:R-:W-:Y:S01]  /*2c70*/  IMAD.WIDE R44, R115, 0x2, R138 ;  /* 0x00000002732c7825 */ /* 0x001fe200078e028a */
[----:B------:R-:W-:Y:S01]  /*2c80*/  ISETP.GE.AND P6, PT, R49, UR5, PT ;  /* 0x0000000531007c0c */ /* 0x000fe2000bfc6270 */
[----:B------:R0:W4:Y:S01]  /*2c90*/  @!P3 LDG.E.U16 R196, desc[UR6][R46.64] ;  /* 0x000000062ec4b981 */ /* 0x000122000c1e1500 */
[----:B------:R-:W-:-:S02]  /*2ca0*/  PRMT R190, RZ, 0x7610, R190 ;  /* 0x00007610ffbe7816 */ /* 0x000fc400000000be */
[----:B------:R-:W-:Y:S01]  /*2cb0*/  ISETP.GE.AND P5, PT, R48, UR5, PT ;  /* 0x0000000530007c0c */ /* 0x000fe2000bfa6270 */
[----:B------:R-:W-:Y:S01]  /*2cc0*/  IMAD.WIDE R48, R116, 0x2, R138 ;  /* 0x0000000274307825 */ /* 0x000fe200078e028a */
[----:B------:R-:W-:Y:S02]  /*2cd0*/  PRMT R54, RZ, 0x7610, R54 ;  /* 0x00007610ff367816 */ /* 0x000fe40000000036 */
[C---:B------:R-:W-:Y:S01]  /*2ce0*/  LOP3.LUT R52, R56.reuse, 0x10, RZ, 0xfc, !PT ;  /* 0x0000001038347812 */ /* 0x040fe200078efcff */
[----:B------:R1:W5:Y:S01]  /*2cf0*/  @!P2 LDG.E.U16 R190, desc[UR6][R44.64] ;  /* 0x000000062cbea981 */ /* 0x000362000c1e1500 */
[C---:B0-----:R-:W-:Y:S02]  /*2d00*/  LOP3.LUT R46, R56.reuse, 0x12, RZ, 0xfc, !PT ;  /* 0x00000012382e7812 */ /* 0x041fe400078efcff */
[----:B------:R-:W-:Y:S01]  /*2d10*/  LOP3.LUT R47, R56, 0x14, RZ, 0xfc, !PT ;  /* 0x00000014382f7812 */ /* 0x000fe200078efcff */
[----:B------:R0:W3:Y:S01]  /*2d20*/  @!P1 LDG.E.U16 R54, desc[UR6][R48.64] ;  /* 0x0000000630369981 */ /* 0x0000e2000c1e1500 */
[----:B------:R-:W-:Y:S01]  /*2d30*/  ISETP.GE.AND P3, PT, R52, UR5, PT ;  /* 0x0000000534007c0c */ /* 0x000fe2000bf66270 */
[----:B------:R-:W-:Y:S01]  /*2d40*/  IMAD.WIDE R50, R105, 0x2, R138 ;  /* 0x0000000269327825 */ /* 0x000fe200078e028a */
[----:B------:R-:W-:-:S02]  /*2d50*/  ISETP.GE.AND P2, PT, R46, UR5, PT ;  /* 0x000000052e007c0c */ /* 0x000fc4000bf46270 */
[----:B------:R-:W-:Y:S01]  /*2d60*/  ISETP.GE.AND P1, PT, R47, UR5, PT ;  /* 0x000000052f007c0c */ /* 0x000fe2000bf26270 */
[----:B------:R-:W-:Y:S01]  /*2d70*/  IMAD.WIDE R46, R42, 0x2, R138 ;  /* 0x000000022a2e7825 */ /* 0x000fe200078e028a */
[----:B------:R-:W-:Y:S02]  /*2d80*/  PRMT R59, RZ, 0x7610, R59 ;  /* 0x00007610ff3b7816 */ /* 0x000fe4000000003b */
[----:B------:R-:W-:Y:S02]  /*2d90*/  PRMT R193, RZ, 0x7610, R193 ;  /* 0x00007610ffc17816 */ /* 0x000fe400000000c1 */
[C---:B-1----:R-:W-:Y:S02]  /*2da0*/  LOP3.LUT R44, R56.reuse, 0x16, RZ, 0xfc, !PT ;  /* 0x00000016382c7812 */ /* 0x042fe400078efcff */
[----:B------:R-:W-:Y:S01]  /*2db0*/  LOP3.LUT R45, R56, 0x18, RZ, 0xfc, !PT ;  /* 0x00000018382d7812 */ /* 0x000fe200078efcff */
[----:B------:R1:W5:Y:S01]  /*2dc0*/  @!P4 LDG.E.U16 R59, desc[UR6][R46.64] ;  /* 0x000000062e3bc981 */ /* 0x000362000c1e1500 */
[----:B------:R-:W-:Y:S01]  /*2dd0*/  PRMT R189, RZ, 0x7610, R189 ;  /* 0x00007610ffbd7816 */ /* 0x000fe200000000bd */
[--C-:B------:R-:W-:Y:S01]  /*2de0*/  IMAD.WIDE R52, R104, 0x2, R138.reuse ;  /* 0x0000000268347825 */ /* 0x100fe200078e028a */
[----:B------:R-:W-:Y:S01]  /*2df0*/  ISETP.GE.AND P4, PT, R44, UR5, PT ;  /* 0x000000052c007c0c */ /* 0x000fe2000bf86270 */
[----:B------:R1:W5:Y:S01]  /*2e00*/  @!P6 LDG.E.U16 R193, desc[UR6][R50.64] ;  /* 0x0000000632c1e981 */ /* 0x000362000c1e1500 */
[----:B------:R-:W-:Y:S01]  /*2e10*/  ISETP.GE.AND P6, PT, R45, UR5, PT ;  /* 0x000000052d007c0c */ /* 0x000fe2000bfc6270 */
[----:B------:R-:W-:Y:S01]  /*2e20*/  IMAD.WIDE R44, R40, 0x2, R138 ;  /* 0x00000002282c7825 */ /* 0x000fe200078e028a */
[----:B------:R-:W-:Y:S01]  /*2e30*/  PRMT R55, RZ, 0x7610, R55 ;  /* 0x00007610ff377816 */ /* 0x000fe20000000037 */
[----:B------:R1:W5:Y:S01]  /*2e40*/  @!P5 LDG.E.U16 R189, desc[UR6][R52.64] ;  /* 0x0000000634bdd981 */ /* 0x000362000c1e1500 */
[----:B------:R-:W-:Y:S01]  /*2e50*/  PRMT R195, RZ, 0x7610, R195 ;  /* 0x00007610ffc37816 */ /* 0x000fe200000000c3 */
[----:B0-----:R-:W-:Y:S01]  /*2e60*/  IMAD.WIDE R48, R107, 0x2, R138 ;  /* 0x000000026b307825 */ /* 0x001fe200078e028a */
[----:B------:R-:W-:-:S02]  /*2e70*/  LOP3.LUT R57, R56, 0x1a, RZ, 0xfc, !PT ;  /* 0x0000001a38397812 */ /* 0x000fc400078efcff */
[C---:B------:R-:W-:Y:S01]  /*2e80*/  LOP3.LUT R58, R56.reuse, 0x1c, RZ, 0xfc, !PT ;  /* 0x0000001c383a7812 */ /* 0x040fe200078efcff */
[----:B------:R0:W4:Y:S01]  /*2e90*/  @!P3 LDG.E.U16 R55, desc[UR6][R44.64] ;  /* 0x000000062c37b981 */ /* 0x000122000c1e1500 */
[----:B------:R-:W-:Y:S02]  /*2ea0*/  LOP3.LUT R56, R56, 0x1e, RZ, 0xfc, !PT ;  /* 0x0000001e38387812 */ /* 0x000fe400078efcff */
[----:B------:R-:W-:Y:S01]  /*2eb0*/  ISETP.GE.AND P5, PT, R57, UR5, PT ;  /* 0x0000000539007c0c */ /* 0x000fe2000bfa6270 */
[----:B------:R0:W5:Y:S01]  /*2ec0*/  @!P2 LDG.E.U16 R195, desc[UR6][R48.64] ;  /* 0x0000000630c3a981 */ /* 0x000162000c1e1500 */
[----:B------:R-:W-:Y:S02]  /*2ed0*/  ISETP.GE.AND P3, PT, R58, UR5, PT ;  /* 0x000000053a007c0c */ /* 0x000fe4000bf66270 */
[----:B------:R-:W-:Y:S01]  /*2ee0*/  ISETP.GE.AND P2, PT, R56, UR5, PT ;  /* 0x0000000538007c0c */ /* 0x000fe2000bf46270 */
[----:B-1----:R-:W-:Y:S01]  /*2ef0*/  IMAD.WIDE R46, R106, 0x2, R138 ;  /* 0x000000026a2e7825 */ /* 0x002fe200078e028a */
[----:B------:R-:W-:-:S02]  /*2f00*/  PRMT R192, RZ, 0x7610, R192 ;  /* 0x00007610ffc07816 */ /* 0x000fc400000000c0 */
[----:B------:R-:W-:Y:S01]  /*2f10*/  PRMT R188, RZ, 0x7610, R188 ;  /* 0x00007610ffbc7816 */ /* 0x000fe200000000bc */
[----:B------:R-:W-:Y:S01]  /*2f20*/  IMAD.WIDE R50, R41, 0x2, R138 ;  /* 0x0000000229327825 */ /* 0x000fe200078e028a */
[----:B------:R-:W-:Y:S02]  /*2f30*/  PRMT R75, RZ, 0x7610, R75 ;  /* 0x00007610ff4b7816 */ /* 0x000fe4000000004b */
[----:B------:R-:W-:Y:S01]  /*2f40*/  PRMT R194, RZ, 0x7610, R194 ;  /* 0x00007610ffc27816 */ /* 0x000fe200000000c2 */
[----:B------:R-:W-:Y:S01]  /*2f50*/  IMAD.WIDE R52, R114, 0x2, R138 ;  /* 0x0000000272347825 */ /* 0x000fe200078e028a */
[----:B------:R-:W-:Y:S01]  /*2f60*/  PRMT R191, RZ, 0x7610, R191 ;  /* 0x00007610ffbf7816 */ /* 0x000fe200000000bf */
[----:B------:R1:W5:Y:S01]  /*2f70*/  @!P1 LDG.E.U16 R192, desc[UR6][R46.64] ;  /* 0x000000062ec09981 */ /* 0x000362000c1e1500 */
[----:B------:R-:W-:Y:S01]  /*2f80*/  PRMT R186, RZ, 0x7610, R186 ;  /* 0x00007610ffba7816 */ /* 0x000fe200000000ba */
[--C-:B------:R-:W-:Y:S02]  /*2f90*/  IMAD.WIDE R56, R39, 0x2, R138.reuse ;  /* 0x0000000227387825 */ /* 0x100fe400078e028a */
[----:B------:R-:W5:Y:S02]  /*2fa0*/  @!P4 LDG.E.U16 R188, desc[UR6][R50.64] ;  /* 0x0000000632bcc981 */ /* 0x000f64000c1e1500 */
[----:B------:R-:W-:-:S02]  /*2fb0*/  IMAD.WIDE R60, R113, 0x2, R138 ;  /* 0x00000002713c7825 */ /* 0x000fc400078e028a */
[----:B------:R-:W5:Y:S02]  /*2fc0*/  @!P6 LDG.E.U16 R75, desc[UR6][R52.64] ;  /* 0x00000006344be981 */ /* 0x000f64000c1e1500 */
[----:B0-----:R-:W-:Y:S02]  /*2fd0*/  IMAD.WIDE R44, R38, 0x2, R138 ;  /* 0x00000002262c7825 */ /* 0x001fe400078e028a */
[----:B------:R-:W5:Y:S04]  /*2fe0*/  @!P5 LDG.E.U16 R194, desc[UR6][R56.64] ;  /* 0x0000000638c2d981 */ /* 0x000f68000c1e1500 */
[----:B------:R-:W5:Y:S04]  /*2ff0*/  @!P3 LDG.E.U16 R191, desc[UR6][R60.64] ;  /* 0x000000063cbfb981 */ /* 0x000f68000c1e1500 */
[----:B------:R0:W5:Y:S01]  /*3000*/  @!P2 LDG.E.U16 R186, desc[UR6][R44.64] ;  /* 0x000000062cbaa981 */ /* 0x000162000c1e1500 */
[----:B------:R-:W-:Y:S01]  /*3010*/  PRMT R185, RZ, 0x7610, R185 ;  /* 0x00007610ffb97816 */ /* 0x000fe200000000b9 */
[----:B------:R-:W-:Y:S01]  /*3020*/  IMAD.WIDE R48, R111, 0x2, R144 ;  /* 0x000000026f307825 */ /* 0x000fe200078e0290 */
[----:B------:R-:W-:Y:S01]  /*3030*/  BAR.SYNC.DEFER_BLOCKING 0x0 ;  /* 0x0000000000007b1d */ /* 0x000fe20000010000 */
[----:B------:R-:W-:-:S02]  /*3040*/  PRMT R74, RZ, 0x7610, R74 ;  /* 0x00007610ff4a7816 */ /* 0x000fc4000000004a */
[C---:B-1----:R-:W-:Y:S01]  /*3050*/  IMAD.WIDE R46, R111.reuse, 0x2, R120 ;  /* 0x000000026f2e7825 */ /* 0x042fe200078e0278 */
[----:B------:R-:W-:Y:S02]  /*3060*/  PRMT R62, RZ, 0x7610, R62 ;  /* 0x00007610ff3e7816 */ /* 0x000fe4000000003e */
[----:B------:R-:W-:Y:S01]  /*3070*/  PRMT R58, RZ, 0x7610, R58 ;  /* 0x00007610ff3a7816 */ /* 0x000fe2000000003a */
[C---:B0-----:R-:W-:Y:S01]  /*3080*/  IMAD.WIDE R44, R111.reuse, 0x2, R122 ;  /* 0x000000026f2c7825 */ /* 0x041fe200078e027a */
[----:B------:R-:W-:Y:S02]  /*3090*/  PRMT R184, RZ, 0x7610, R184 ;  /* 0x00007610ffb87816 */ /* 0x000fe400000000b8 */
[----:B------:R-:W-:Y:S01]  /*30a0*/  PRMT R73, RZ, 0x7610, R73 ;  /* 0x00007610ff497816 */ /* 0x000fe20000000049 */
[----:B------:R-:W-:Y:S01]  /*30b0*/  IMAD.WIDE R50, R111, 0x2, R136 ;  /* 0x000000026f327825 */ /* 0x000fe200078e0288 */
[----:B------:R-:W-:-:S03]  /*30c0*/  PRMT R60, RZ, 0x7610, R60 ;  /* 0x00007610ff3c7816 */ /* 0x000fc6000000003c */
[C---:B------:R-:W-:Y:S01]  /*30d0*/  IMAD.WIDE R52, R111.reuse, 0x2, R134 ;  /* 0x000000026f347825 */ /* 0x040fe200078e0286 */
[----:B------:R-:W-:Y:S02]  /*30e0*/  PRMT R57, RZ, 0x7610, R57 ;  /* 0x00007610ff397816 */ /* 0x000fe40000000039 */
[----:B------:R-:W-:Y:S01]  /*30f0*/  PRMT R183, RZ, 0x7610, R183 ;  /* 0x00007610ffb77816 */ /* 0x000fe200000000b7 */
[----:B------:R0:W5:Y:S04]  /*3100*/  @!P0 LDG.E.U16 R185, desc[UR6][R48.64] ;  /* 0x0000000630b98981 */ /* 0x000168000c1e1500 */
[----:B------:R1:W5:Y:S01]  /*3110*/  @!P0 LDG.E.U16 R74, desc[UR6][R46.64] ;  /* 0x000000062e4a8981 */ /* 0x000362000c1e1500 */
[----:B------:R-:W-:Y:S02]  /*3120*/  PRMT R72, RZ, 0x7610, R72 ;  /* 0x00007610ff487816 */ /* 0x000fe40000000048 */
[----:B------:R-:W-:Y:S01]  /*3130*/  PRMT R61, RZ, 0x7610, R61 ;  /* 0x00007610ff3d7816 */ /* 0x000fe2000000003d */
[----:B------:R1:W5:Y:S01]  /*3140*/  @!P0 LDG.E.U16 R62, desc[UR6][R44.64] ;  /* 0x000000062c3e8981 */ /* 0x000362000c1e1500 */
[----:B0-----:R-:W-:Y:S01]  /*3150*/  IMAD.WIDE R48, R111, 0x2, R140 ;  /* 0x000000026f307825 */ /* 0x001fe200078e028c */
[----:B------:R-:W-:-:S02]  /*3160*/  PRMT R56, RZ, 0x7610, R56 ;  /* 0x00007610ff387816 */ /* 0x000fc40000000038 */
[----:B------:R0:W5:Y:S01]  /*3170*/  @!P0 LDG.E.U16 R73, desc[UR6][R50.64] ;  /* 0x0000000632498981 */ /* 0x000162000c1e1500 */
[----:B-1----:R-:W-:-:S03]  /*3180*/  IMAD.WIDE R46, R111, 0x2, R142 ;  /* 0x000000026f2e7825 */ /* 0x002fc600078e028e */
[----:B------:R1:W5:Y:S01]  /*3190*/  @!P0 LDG.E.U16 R184, desc[UR6][R48.64] ;  /* 0x0000000630b88981 */ /* 0x000362000c1e1500 */
[----:B------:R-:W-:-:S03]  /*31a0*/  IMAD.WIDE R44, R111, 0x2, R132 ;  /* 0x000000026f2c7825 */ /* 0x000fc600078e0284 */
[----:B------:R1:W5:Y:S01]  /*31b0*/  @!P0 LDG.E.U16 R58, desc[UR6][R46.64] ;  /* 0x000000062e3a8981 */ /* 0x000362000c1e1500 */
[----:B0-----:R-:W-:-:S03]  /*31c0*/  IMAD.WIDE R50, R111, 0x2, R126 ;  /* 0x000000026f327825 */ /* 0x001fc600078e027e */
[----:B------:R0:W5:Y:S01]  /*31d0*/  @!P0 LDG.E.U16 R60, desc[UR6][R52.64] ;  /* 0x00000006343c8981 */ /* 0x000162000c1e1500 */
[C---:B-1----:R-:W-:Y:S01]  /*31e0*/  IMAD.WIDE R48, R111.reuse, 0x2, R128 ;  /* 0x000000026f307825 */ /* 0x042fe200078e0280 */
[----:B------:R-:W-:Y:S02]  /*31f0*/  PRMT R201, RZ, 0x7610, R201 ;  /* 0x00007610ffc97816 */ /* 0x000fe400000000c9 */
[----:B------:R1:W5:Y:S01]  /*3200*/  @!P0 LDG.E.U16 R57, desc[UR6][R44.64] ;  /* 0x000000062c398981 */ /* 0x000362000c1e1500 */
[C---:B------:R-:W-:Y:S01]  /*3210*/  IMAD.WIDE R46, R111.reuse, 0x2, R130 ;  /* 0x000000026f2e7825 */ /* 0x040fe200078e0282 */
[----:B------:R-:W-:Y:S02]  /*3220*/  PRMT R199, RZ, 0x7610, R199 ;  /* 0x00007610ffc77816 */ /* 0x000fe400000000c7 */
[----:B------:R1:W5:Y:S01]  /*3230*/  @!P0 LDG.E.U16 R72, desc[UR6][R48.64] ;  /* 0x0000000630488981 */ /* 0x000362000c1e1500 */
[----:B0-----:R-:W-:Y:S01]  /*3240*/  IMAD.WIDE R52, R111, 0x2, R124 ;  /* 0x000000026f347825 */ /* 0x001fe200078e027c */
[----:B------:R-:W-:-:S02]  /*3250*/  PRMT R197, RZ, 0x7610, R197 ;  /* 0x00007610ffc57816 */ /* 0x000fc400000000c5 */
[----:B------:R0:W5:Y:S01]  /*3260*/  @!P0 LDG.E.U16 R183, desc[UR6][R46.64] ;  /* 0x000000062eb78981 */ /* 0x000162000c1e1500 */
[----:B------:R-:W-:Y:S01]  /*3270*/  PRMT R200, RZ, 0x7610, R200 ;  /* 0x00007610ffc87816 */ /* 0x000fe200000000c8 */
[C---:B-1----:R-:W-:Y:S01]  /*3280*/  IMAD.WIDE R44, R111.reuse, 0x2, R152 ;  /* 0x000000026f2c7825 */ /* 0x042fe200078e0298 */
[----:B------:R-:W-:Y:S01]  /*3290*/  PRMT R198, RZ, 0x7610, R198 ;  /* 0x00007610ffc67816 */ /* 0x000fe200000000c6 */
[----:B------:R1:W5:Y:S02]  /*32a0*/  @!P0 LDG.E.U16 R61, desc[UR6][R50.64] ;  /* 0x00000006323d8981 */ /* 0x000364000c1e1500 */
[C---:B------:R-:W-:Y:S02]  /*32b0*/  IMAD.WIDE R48, R111.reuse, 0x2, R148 ;  /* 0x000000026f307825 */ /* 0x040fe400078e0294 */
[----:B------:R1:W5:Y:S02]  /*32c0*/  @!P0 LDG.E.U16 R56, desc[UR6][R52.64] ;  /* 0x0000000634388981 */ /* 0x000364000c1e1500 */
[C---:B0-----:R-:W-:Y:S01]  /*32d0*/  IMAD.WIDE R46, R111.reuse, 0x2, R150 ;  /* 0x000000026f2e7825 */ /* 0x041fe200078e0296 */
[----:B------:R-:W-:Y:S01]  /*32e0*/  PRMT R203, RZ, 0x7610, R203 ;  /* 0x00007610ffcb7816 */ /* 0x000fe200000000cb */
[----:B------:R0:W5:Y:S02]  /*32f0*/  @!P0 LDG.E.U16 R201, desc[UR6][R44.64] ;  /* 0x000000062cc98981 */ /* 0x000164000c1e1500 */
[C---:B-1----:R-:W-:Y:S01]  /*3300*/  IMAD.WIDE R50, R111.reuse, 0x2, R146 ;  /* 0x000000026f327825 */ /* 0x042fe200078e0292 */
[----:B------:R-:W-:Y:S01]  /*3310*/  PRMT R207, RZ, 0x7610, R207 ;  /* 0x00007610ffcf7816 */ /* 0x000fe200000000cf */
[----:B------:R1:W5:Y:S02]  /*3320*/  @!P0 LDG.E.U16 R199, desc[UR6][R46.64] ;  /* 0x000000062ec78981 */ /* 0x000364000c1e1500 */
[----:B------:R-:W-:Y:S01]  /*3330*/  IMAD.WIDE R52, R111, 0x2, R156 ;  /* 0x000000026f347825 */ /* 0x000fe200078e029c */
[----:B------:R-:W-:Y:S01]  /*3340*/  PRMT R204, RZ, 0x7610, R204 ;  /* 0x00007610ffcc7816 */ /* 0x000fe200000000cc */
[----:B------:R1:W5:Y:S02]  /*3350*/  @!P0 LDG.E.U16 R197, desc[UR6][R48.64] ;  /* 0x0000000630c58981 */ /* 0x000364000c1e1500 */
[----:B------:R-:W-:-:S02]  /*3360*/  IMAD.MOV.U32 R68, RZ, RZ, R180 ;  /* 0x000000ffff447224 */ /* 0x000fc400078e00b4 */
[----:B------:R-:W-:Y:S01]  /*3370*/  IMAD.MOV.U32 R69, RZ, RZ, R181 ;  /* 0x000000ffff457224 */ /* 0x000fe200078e00b5 */
[----:B------:R1:W5:Y:S01]  /*3380*/  @!P0 LDG.E.U16 R200, desc[UR6][R50.64] ;  /* 0x0000000632c88981 */ /* 0x000362000c1e1500 */
[----:B------:R-:W-:Y:S01]  /*3390*/  PRMT R206, RZ, 0x7610, R206 ;  /* 0x00007610ffce7816 */ /* 0x000fe200000000ce */
[C---:B0-----:R-:W-:Y:S01]  /*33a0*/  IMAD.WIDE R44, R111.reuse, 0x2, R158 ;  /* 0x000000026f2c7825 */ /* 0x041fe200078e029e */
[----:B------:R-:W-:Y:S01]  /*33b0*/  PRMT R205, RZ, 0x7610, R205 ;  /* 0x00007610ffcd7816 */ /* 0x000fe200000000cd */
[----:B------:R0:W5:Y:S02]  /*33c0*/  @!P0 LDG.E.U16 R198, desc[UR6][R52.64] ;  /* 0x0000000634c68981 */ /* 0x000164000c1e1500 */
[----:B-1----:R-:W-:-:S04]  /*33d0*/  IMAD.WIDE R46, R111, 0x2, R162 ;  /* 0x000000026f2e7825 */ /* 0x002fc800078e02a2 */
[----:B------:R-:W-:Y:S01]  /*33e0*/  IMAD.MOV.U32 R70, RZ, RZ, R176 ;  /* 0x000000ffff467224 */ /* 0x000fe200078e00b0 */
[----:B------:R1:W5:Y:S01]  /*33f0*/  @!P0 LDG.E.U16 R203, desc[UR6][R44.64] ;  /* 0x000000062ccb8981 */ /* 0x000362000c1e1500 */
[----:B------:R-:W-:-:S04]  /*3400*/  IMAD.WIDE R48, R111, 0x2, R168 ;  /* 0x000000026f307825 */ /* 0x000fc800078e02a8 */
[----:B------:R-:W-:Y:S01]  /*3410*/  IMAD.MOV.U32 R71, RZ, RZ, R177 ;  /* 0x000000ffff477224 */ /* 0x000fe200078e00b1 */
[----:B------:R1:W5:Y:S01]  /*3420*/  @!P0 LDG.E.U16 R207, desc[UR6][R46.64] ;  /* 0x000000062ecf8981 */ /* 0x000362000c1e1500 */
[C---:B------:R-:W-:Y:S01]  /*3430*/  IMAD.WIDE R50, R111.reuse, 0x2, R174 ;  /* 0x000000026f327825 */ /* 0x040fe200078e02ae */
[----:B------:R-:W-:Y:S02]  /*3440*/  PRMT R208, RZ, 0x7610, R208 ;  /* 0x00007610ffd07816 */ /* 0x000fe400000000d0 */
[----:B------:R1:W5:Y:S01]  /*3450*/  @!P0 LDG.E.U16 R204, desc[UR6][R48.64] ;  /* 0x0000000630cc8981 */ /* 0x000362000c1e1500 */
[----:B0-----:R-:W-:Y:S01]  /*3460*/  IMAD.WIDE R52, R111, 0x2, R68 ;  /* 0x000000026f347825 */ /* 0x001fe200078e0244 */
[----:B------:R-:W-:Y:S02]  /*3470*/  PRMT R209, RZ, 0x7610, R209 ;  /* 0x00007610ffd17816 */ /* 0x000fe400000000d1 */
[----:B------:R0:W5:Y:S01]  /*3480*/  @!P0 LDG.E.U16 R206, desc[UR6][R50.64] ;  /* 0x0000000632ce8981 */ /* 0x000162000c1e1500 */
[----:B------:R-:W-:-:S02]  /*3490*/  IMAD.MOV.U32 R181, RZ, RZ, R167 ;  /* 0x000000ffffb57224 */ /* 0x000fc400078e00a7 */
[----:B------:R-:W-:Y:S01]  /*34a0*/  IMAD.MOV.U32 R180, RZ, RZ, R178 ;  /* 0x000000ffffb47224 */ /* 0x000fe200078e00b2 */
[----:B------:R0:W5:Y:S01]  /*34b0*/  @!P0 LDG.E.U16 R205, desc[UR6][R52.64] ;  /* 0x0000000634cd8981 */ /* 0x000162000c1e1500 */
[----:B------:R-:W-:Y:S02]  /*34c0*/  IMAD.MOV.U32 R167, RZ, RZ, R119 ;  /* 0x000000ffffa77224 */ /* 0x000fe400078e0077 */
[----:B------:R-:W-:Y:S02]  /*34d0*/  IMAD.MOV.U32 R176, RZ, RZ, R182 ;  /* 0x000000ffffb07224 */ /* 0x000fe400078e00b6 */
[--C-:B------:R-:W-:Y:S01]  /*34e0*/  IMAD.MOV.U32 R177, RZ, RZ, R179.reuse ;  /* 0x000000ffffb17224 */ /* 0x100fe200078e00b3 */
[----:B------:R-:W-:Y:S01]  /*34f0*/  PRMT R179, RZ, 0x7610, R179 ;  /* 0x00007610ffb37816 */ /* 0x000fe200000000b3 */
[C---:B-1----:R-:W-:Y:S01]  /*3500*/  IMAD.WIDE R44, R111.reuse, 0x2, R170 ;  /* 0x000000026f2c7825 */ /* 0x042fe200078e02aa */
[----:B------:R-:W-:Y:S02]  /*3510*/  PRMT R211, RZ, 0x7610, R211 ;  /* 0x00007610ffd37816 */ /* 0x000fe400000000d3 */
[----:B------:R-:W-:Y:S01]  /*3520*/  PRMT R212, RZ, 0x7610, R212 ;  /* 0x00007610ffd47816 */ /* 0x000fe200000000d4 */
[C---:B------:R-:W-:Y:S01]  /*3530*/  IMAD.WIDE R46, R111.reuse, 0x2, R176 ;  /* 0x000000026f2e7825 */ /* 0x040fe200078e02b0 */
[----:B------:R-:W5:Y:S03]  /*3540*/  @!P0 LDG.E.U16 R179, desc[UR6][R44.64] ;  /* 0x000000062cb38981 */ /* 0x000f66000c1e1500 */
[C---:B------:R-:W-:Y:S01]  /*3550*/  IMAD.WIDE R48, R111.reuse, 0x2, R70 ;  /* 0x000000026f307825 */ /* 0x040fe200078e0246 */
[----:B------:R1:W5:Y:S03]  /*3560*/  @!P0 LDG.E.U16 R208, desc[UR6][R46.64] ;  /* 0x000000062ed08981 */ /* 0x000366000c1e1500 */
[C---:B0-----:R-:W-:Y:S01]  /*3570*/  IMAD.WIDE R50, R111.reuse, 0x2, R166 ;  /* 0x000000026f327825 */ /* 0x041fe200078e02a6 */
[----:B------:R0:W5:Y:S03]  /*3580*/  @!P0 LDG.E.U16 R209, desc[UR6][R48.64] ;  /* 0x0000000630d18981 */ /* 0x000166000c1e1500 */
[C---:B------:R-:W-:Y:S01]  /*3590*/  IMAD.WIDE R52, R111.reuse, 0x2, R180 ;  /* 0x000000026f347825 */ /* 0x040fe200078e02b4 */
[----:B------:R-:W5:Y:S03]  /*35a0*/  @!P0 LDG.E.U16 R211, desc[UR6][R50.64] ;  /* 0x0000000632d38981 */ /* 0x000f66000c1e1500 */
[--C-:B------:R-:W-:Y:S01]  /*35b0*/  IMAD.MOV.U32 R119, RZ, RZ, R117.reuse ;  /* 0x000000ffff777224 */ /* 0x100fe200078e0075 */
[----:B------:R0:W5:Y:S01]  /*35c0*/  @!P0 LDG.E.U16 R212, desc[UR6][R52.64] ;  /* 0x0000000634d48981 */ /* 0x000162000c1e1500 */
[----:B------:R-:W-:Y:S01]  /*35d0*/  PRMT R117, RZ, 0x7610, R117 ;  /* 0x00007610ff757816 */ /* 0x000fe20000000075 */
[----:B-1----:R-:W-:Y:S01]  /*35e0*/  IMAD.WIDE R46, R111, 0x2, R164 ;  /* 0x000000026f2e7825 */ /* 0x002fe200078e02a4 */
[----:B------:R-:W-:-:S02]  /*35f0*/  PRMT R178, RZ, 0x7610, R178 ;  /* 0x00007610ffb27816 */ /* 0x000fc400000000b2 */
[----:B------:R-:W-:Y:S01]  /*3600*/  PRMT R182, RZ, 0x7610, R182 ;  /* 0x00007610ffb67816 */ /* 0x000fe200000000b6 */
[C---:B0-----:R-:W-:Y:S01]  /*3610*/  IMAD.WIDE R48, R111.reuse, 0x2, R172 ;  /* 0x000000026f307825 */ /* 0x041fe200078e02ac */
[----:B------:R-:W-:Y:S02]  /*3620*/  PRMT R210, RZ, 0x7610, R210 ;  /* 0x00007610ffd27816 */ /* 0x000fe400000000d2 */
[----:B------:R-:W-:Y:S01]  /*3630*/  PRMT R213, RZ, 0x7610, R213 ;  /* 0x00007610ffd57816 */ /* 0x000fe200000000d5 */
[C---:B------:R-:W-:Y:S01]  /*3640*/  IMAD.WIDE R52, R111.reuse, 0x2, R154 ;  /* 0x000000026f347825 */ /* 0x040fe200078e029a */
[----:B------:R-:W5:Y:S03]  /*3650*/  @!P0 LDG.E.U16 R178, desc[UR6][R46.64] ;  /* 0x000000062eb28981 */ /* 0x000f66000c1e1500 */
[C---:B------:R-:W-:Y:S01]  /*3660*/  IMAD.WIDE R50, R111.reuse, 0x2, R160 ;  /* 0x000000026f327825 */ /* 0x040fe200078e02a0 */
[----:B------:R-:W5:Y:S03]  /*3670*/  @!P0 LDG.E.U16 R117, desc[UR6][R52.64] ;  /* 0x0000000634758981 */ /* 0x000f66000c1e1500 */
[----:B------:R-:W-:Y:S01]  /*3680*/  IMAD.WIDE R44, R111, 0x2, R118 ;  /* 0x000000026f2c7825 */ /* 0x000fe200078e0276 */
[----:B------:R-:W5:Y:S04]  /*3690*/  @!P0 LDG.E.U16 R182, desc[UR6][R48.64] ;  /* 0x0000000630b68981 */ /* 0x000f68000c1e1500 */
[----:B------:R-:W5:Y:S04]  /*36a0*/  @!P0 LDG.E.U16 R210, desc[UR6][R50.64] ;  /* 0x0000000632d28981 */ /* 0x000f68000c1e1500 */
[----:B------:R0:W5:Y:S01]  /*36b0*/  @!P0 LDG.E.U16 R213, desc[UR6][R44.64] ;  /* 0x000000062cd58981 */ /* 0x000162000c1e1500 */
[----:B------:R-:W1:Y:S01]  /*36c0*/  S2R R202, SR_TID.X ;  /* 0x0000000000ca7919 */ /* 0x000e620000002100 */
[----:B0-----:R-:W-:-:S05]  /*36d0*/  IMAD.SHL.U32 R44, R0, 0x2, RZ ;  /* 0x00000002002c7824 */ /* 0x001fca00078e00ff */
[----:B------:R-:W-:Y:S01]  /*36e0*/  LOP3.LUT R45, R44, 0x10, RZ, 0x3c, !PT ;  /* 0x000000102c2d7812 */ /* 0x000fe200078e3cff */
[C---:B-1----:R-:W-:Y:S02]  /*36f0*/  IMAD.SHL.U32 R214, R202.reuse, 0x40, RZ ;  /* 0x00000040cad67824 */ /* 0x042fe400078e00ff */
[----:B------:R-:W-:-:S03]  /*3700*/  IMAD.SHL.U32 R215, R202, 0x8, RZ ;  /* 0x00000008cad77824 */ /* 0x000fc600078e00ff */
[----:B------:R-:W-:Y:S02]  /*3710*/  LOP3.LUT R214, R214, 0x1c0, RZ, 0xc0, !PT ;  /* 0x000001c0d6d67812 */ /* 0x000fe400078ec0ff */
[----:B------:R-:W-:Y:S02]  /*3720*/  LOP3.LUT R52, R202, 0x20, RZ, 0xc0, !PT ;  /* 0x00000020ca347812 */ /* 0x000fe400078ec0ff */
[----:B------:R-:W-:Y:S01]  /*3730*/  LOP3.LUT R215, R214, 0x30, R215, 0xf8, !PT ;  /* 0x00000030d6d77812 */ /* 0x000fe200078ef8d7 */
[----:B------:R-:W-:Y:S01]  /*3740*/  IMAD.SHL.U32 R214, R202, 0x2, RZ ;  /* 0x00000002cad67824 */ /* 0x000fe200078e00ff */
[----:B------:R-:W-:-:S04]  /*3750*/  LEA R47, R52, UR4, 0x4 ;  /* 0x00000004342f7c11 */ /* 0x000fc8000f8e20ff */
[C-C-:B------:R-:W-:Y:S02]  /*3760*/  LOP3.LUT R46, R215.reuse, 0x30, R214.reuse, 0x78, !PT ;  /* 0x00000030d72e7812 */ /* 0x140fe400078e78d6 */
[----:B------:R-:W-:-:S03]  /*3770*/  LOP3.LUT R215, R215, 0x10, R214, 0x78, !PT ;  /* 0x00000010d7d77812 */ /* 0x000fc600078e78d6 */
[----:B------:R-:W-:Y:S01]  /*3780*/  IMAD.IADD R214, R46, 0x1, R47 ;  /* 0x000000012ed67824 */ /* 0x000fe200078e022f */
[C---:B------:R-:W-:Y:S02]  /*3790*/  LOP3.LUT R46, R44.reuse, 0x20, RZ, 0x3c, !PT ;  /* 0x000000202c2e7812 */ /* 0x040fe400078e3cff */
[----:B------:R-:W-:Y:S01]  /*37a0*/  LOP3.LUT R47, R44, 0x30, RZ, 0x3c, !PT ;  /* 0x000000302c2f7812 */ /* 0x000fe200078e3cff */
[----:B--2---:R-:W-:Y:S04]  /*37b0*/  STS.U16 [R44+UR4+0x1000], R63 ;  /* 0x0010003f2c007988 */ /* 0x004fe80008000404 */
[----:B---3--:R-:W-:Y:S04]  /*37c0*/  STS.U16 [R44+UR4+0x1200], R54 ;  /* 0x001200362c007988 */ /* 0x008fe80008000404 */
[----:B----4-:R-:W-:Y:S04]  /*37d0*/  STS.U16 [R44+UR4+0x1400], R55 ;  /* 0x001400372c007988 */ /* 0x010fe80008000404 */
[----:B-----5:R-:W-:Y:S04]  /*37e0*/  STS.U16 [R44+UR4+0x1600], R75 ;  /* 0x0016004b2c007988 */ /* 0x020fe80008000404 */
[----:B------:R-:W-:Y:S04]  /*37f0*/  STS.U16 [R45+UR4+0x1080], R196 ;  /* 0x001080c42d007988 */ /* 0x000fe80008000404 */
        /* <DEDUP_REMOVED lines=10> */
[----:B------:R0:W-:Y:S02]  /*38a0*/  STS.U16 [R47+UR4+0x1780], R186 ;  /* 0x001780ba2f007988 */ /* 0x0001e40008000404 */
[----:B0-----:R-:W-:-:S02]  /*38b0*/  IMAD.SHL.U32 R47, R0, 0x2, RZ ;  /* 0x00000002002f7824 */ /* 0x001fc400078e00ff */
[----:B------:R-:W-:Y:S04]  /*38c0*/  STS.U16 [R44+UR4], R185 ;  /* 0x000000b92c007988 */ /* 0x000fe80008000404 */
[----:B------:R-:W-:Y:S04]  /*38d0*/  STS.U16 [R44+UR4+0x200], R184 ;  /* 0x000200b82c007988 */ /* 0x000fe80008000404 */
[----:B------:R0:W-:Y:S02]  /*38e0*/  STS.U16 [R44+UR4+0x400], R183 ;  /* 0x000400b72c007988 */ /* 0x0001e40008000404 */
[----:B0-----:R-:W-:-:S02]  /*38f0*/  LOP3.LUT R183, R47, 0x30, RZ, 0x3c, !PT ;  /* 0x000000302fb77812 */ /* 0x001fc400078e3cff */
        /* <DEDUP_REMOVED lines=25> */
[----:B------:R0:W-:Y:S04]  /*3a90*/  STS.U16 [R183+UR4+0x980], R178 ;  /* 0x000980b2b7007988 */ /* 0x0001e80008000404 */
[----:B------:R-:W-:Y:S04]  /*3aa0*/  STS.U16 [R183+UR4+0xb80], R182 ;  /* 0x000b80b6b7007988 */ /* 0x000fe80008000404 */
[----:B------:R-:W-:Y:S04]  /*3ab0*/  STS.U16 [R183+UR4+0xd80], R210 ;  /* 0x000d80d2b7007988 */ /* 0x000fe80008000404 */
[----:B------:R-:W-:Y:S01]  /*3ac0*/  STS.U16 [R183+UR4+0xf80], R213 ;  /* 0x000f80d5b7007988 */ /* 0x000fe20008000404 */
[----:B------:R-:W-:Y:S01]  /*3ad0*/  BAR.SYNC.DEFER_BLOCKING 0x0 ;  /* 0x0000000000007b1d */ /* 0x000fe20000010000 */
[----:B------:R-:W-:-:S05]  /*3ae0*/  IMAD.SHL.U32 R202, R202, 0x20, RZ ;  /* 0x00000020caca7824 */ /* 0x000fca00078e00ff */
[----:B------:R-:W-:-:S04]  /*3af0*/  LOP3.LUT R202, R215, 0x200, R202, 0xf8, !PT ;  /* 0x00000200d7ca7812 */ /* 0x000fc800078ef8ca */
[----:B------:R-:W-:Y:S01]  /*3b00*/  LOP3.LUT R186, R202, 0x20, RZ, 0x3c, !PT ;  /* 0x00000020caba7812 */ /* 0x000fe200078e3cff */
[----:B------:R-:W-:Y:S04]  /*3b10*/  LDSM.16.MT88.4 R72, [R202+UR4+0x1000] ;  /* 0x00100004ca48783b */ /* 0x000fe80008004200 */
[----:B------:R-:W1:Y:S04]  /*3b20*/  LDSM.16.M88.4 R48, [R214] ;  /* 0x00000000d630783b */ /* 0x000e680000000200 */
[----:B------:R-:W2:Y:S04]  /*3b30*/  LDSM.16.M88.4 R52, [R214+0x400] ;  /* 0x00040000d634783b */ /* 0x000ea80000000200 */
[----:B------:R-:W3:Y:S04]  /*3b40*/  LDSM.16.M88.4 R60, [R214+0x800] ;  /* 0x00080000d63c783b */ /* 0x000ee80000000200 */
[----:B------:R-:W4:Y:S04]  /*3b50*/  LDSM.16.M88.4 R56, [R214+0xc00] ;  /* 0x000c0000d638783b */ /* 0x000f280000000200 */
[----:B------:R-:W5:Y:S01]  /*3b60*/  LDSM.16.MT88.4 R44, [R186+UR4+0x1000] ;  /* 0x00100004ba2c783b */ /* 0x000f620008004200 */
[----:B0-----:R-:W-:-:S04]  /*3b70*/  IMAD.WIDE R178, R112, 0x2, R180 ;  /* 0x0000000270b27825 */ /* 0x001fc800078e02b4 */
[----:B------:R-:W-:-:S04]  /*3b80*/  IMAD.WIDE R180, R112, 0x2, R68 ;  /* 0x0000000270b47825 */ /* 0x000fc800078e0244 */
[----:B------:R-:W-:Y:S02]  /*3b90*/  IMAD.WIDE R184, R112, 0x2, R70 ;  /* 0x0000000270b87825 */ /* 0x000fe400078e0246 */
[----:B------:R-:W0:Y:S01]  /*3ba0*/  LDSM.16.MT88.4 R68, [R202+UR4+0x1400] ;  /* 0x00140004ca44783b */ /* 0x000e220008004200 */
[C---:B-1----:R-:W-:Y:S06]  /*3bb0*/  HMMA.16816.F32.BF16 R100, R72.reuse, R48, R100 ;  /* 0x000000304864723c */ /* 0x042fec0000041864 */
[C---:B--2---:R-:W-:Y:S06]  /*3bc0*/  HMMA.16816.F32.BF16 R96, R72.reuse, R52, R96 ;  /* 0x000000344860723c */ /* 0x044fec0000041860 */
[C---:B---3--:R-:W-:Y:S06]  /*3bd0*/  HMMA.16816.F32.BF16 R92, R72.reuse, R60, R92 ;  /* 0x0000003c485c723c */ /* 0x048fec000004185c */
[----:B----4-:R-:W-:Y:S01]  /*3be0*/  HMMA.16816.F32.BF16 R88, R72, R56, R88 ;  /* 0x000000384858723c */ /* 0x010fe20000041858 */
[----:B------:R-:W1:Y:S05]  /*3bf0*/  LDSM.16.MT88.4 R72, [R186+UR4+0x1400] ;  /* 0x00140004ba48783b */ /* 0x000e6a0008004200 */
[C---:B-----5:R-:W-:Y:S06]  /*3c00*/  HMMA.16816.F32.BF16 R84, R44.reuse, R48, R84 ;  /* 0x000000302c54723c */ /* 0x060fec0000041854 */
[C---:B------:R-:W-:Y:S06]  /*3c10*/  HMMA.16816.F32.BF16 R80, R44.reuse, R52, R80 ;  /* 0x000000342c50723c */ /* 0x040fec0000041850 */
[C---:B------:R-:W-:Y:S06]  /*3c20*/  HMMA.16816.F32.BF16 R76, R44.reuse, R60, R76 ;  /* 0x0000003c2c4c723c */ /* 0x040fec000004184c */
[----:B------:R-:W-:Y:S01]  /*3c30*/  HMMA.16816.F32.BF16 R64, R44, R56, R64 ;  /* 0x000000382c40723c */ /* 0x000fe20000041840 */
[----:B------:R-:W-:-:S05]  /*3c40*/  VIADD R110, R110, 0xffffffff ;  /* 0xffffffff6e6e7836 */ /* 0x000fca0000000000 */
[----:B------:R-:W-:Y:S01]  /*3c50*/  ISETP.NE.U32.AND P0, PT, R110, RZ, PT ;  /* 0x000000ff6e00720c */ /* 0x000fe20003f05070 */
[----:B------:R-:W-:-:S04]  /*3c60*/  IMAD.WIDE R118, R112, 0x2, R118 ;  /* 0x0000000270767825 */ /* 0x000fc800078e0276 */
[C---:B------:R-:W-:Y:S01]  /*3c70*/  IMAD.WIDE R182, R112.reuse, 0x2, R166 ;  /* 0x0000000270b67825 */ /* 0x040fe200078e02a6 */
[C---:B0-----:R-:W-:Y:S03]  /*3c80*/  HMMA.16816.F32.BF16 R100, R68.reuse, R50, R100 ;  /* 0x000000324464723c */ /* 0x041fe60000041864 */
[----:B------:R-:W-:Y:S02]  /*3c90*/  IMAD.MOV.U32 R117, RZ, RZ, R119 ;  /* 0x000000ffff757224 */ /* 0x000fe400078e0077 */
[----:B------:R-:W-:Y:S02]  /*3ca0*/  IMAD.MOV.U32 R166, RZ, RZ, R182 ;  /* 0x000000ffffa67224 */ /* 0x000fe400078e00b6 */
[----:B------:R-:W-:Y:S01]  /*3cb0*/  IMAD.MOV.U32 R119, RZ, RZ, R183 ;  /* 0x000000ffff777224 */ /* 0x000fe200078e00b7 */
[----:B------:R-:W-:Y:S01]  /*3cc0*/  HMMA.16816.F32.BF16 R96, R68, R54, R96 ;  /* 0x000000364460723c */ /* 0x000fe20000041860 */
[----:B------:R-:W-:Y:S01]  /*3cd0*/  IMAD.WIDE R182, R112, 0x2, R176 ;  /* 0x0000000270b67825 */ /* 0x000fe200078e02b0 */
[----:B------:R-:W-:-:S04]  /*3ce0*/  UIADD3 UR5, UR5, -0x20, URZ ;  /* 0xffffffe005057890 */ /* 0x000fc8000fffe03f */
[----:B------:R-:W-:Y:S01]  /*3cf0*/  HMMA.16816.F32.BF16 R92, R68, R62, R92 ;  /* 0x0000003e445c723c */ /* 0x000fe2000004185c */
[----:B------:R-:W-:Y:S02]  /*3d00*/  IMAD.MOV.U32 R167, RZ, RZ, R179 ;  /* 0x000000ffffa77224 */ /* 0x000fe400078e00b3 */
[----:B------:R-:W-:-:S03]  /*3d10*/  IMAD.WIDE R160, R112, 0x2, R160 ;  /* 0x0000000270a07825 */ /* 0x000fc600078e02a0 */
[----:B------:R-:W-:Y:S01]  /*3d20*/  HMMA.16816.F32.BF16 R88, R68, R58, R88 ;  /* 0x0000003a4458723c */ /* 0x000fe20000041858 */
[----:B------:R-:W-:Y:S02]  /*3d30*/  IMAD.MOV.U32 R176, RZ, RZ, R184 ;  /* 0x000000ffffb07224 */ /* 0x000fe400078e00b8 */
[----:B------:R-:W-:-:S03]  /*3d40*/  IMAD.MOV.U32 R177, RZ, RZ, R185 ;  /* 0x000000ffffb17224 */ /* 0x000fc600078e00b9 */
[----:B-1----:R-:W-:Y:S01]  /*3d50*/  HMMA.16816.F32.BF16 R84, R72, R50, R84 ;  /* 0x000000324854723c */ /* 0x002fe20000041854 */
[----:B------:R-:W-:-:S05]  /*3d60*/  IMAD.WIDE R174, R112, 0x2, R174 ;  /* 0x0000000270ae7825 */ /* 0x000fca00078e02ae */
[----:B------:R-:W-:Y:S01]  /*3d70*/  HMMA.16816.F32.BF16 R80, R72, R54, R80 ;  /* 0x000000364850723c */ /* 0x000fe20000041850 */
[----:B------:R-:W-:Y:S02]  /*3d80*/  IMAD.MOV.U32 R179, RZ, RZ, R183 ;  /* 0x000000ffffb37224 */ /* 0x000fe400078e00b7 */
[----:B------:R-:W-:-:S03]  /*3d90*/  IMAD.WIDE R172, R112, 0x2, R172 ;  /* 0x0000000270ac7825 */ /* 0x000fc600078e02ac */
[----:B------:R-:W-:Y:S01]  /*3da0*/  HMMA.16816.F32.BF16 R76, R72, R62, R76 ;  /* 0x0000003e484c723c */ /* 0x000fe2000004184c */
[----:B------:R-:W-:-:S05]  /*3db0*/  IMAD.WIDE R170, R112, 0x2, R170 ;  /* 0x0000000270aa7825 */ /* 0x000fca00078e02aa */
[----:B------:R-:W-:Y:S01]  /*3dc0*/  HMMA.16816.F32.BF16 R64, R72, R58, R64 ;  /* 0x0000003a4840723c */ /* 0x000fe20000041840 */
[----:B------:R-:W-:-:S04]  /*3dd0*/  IMAD.WIDE R168, R112, 0x2, R168 ;  /* 0x0000000270a87825 */ /* 0x000fc800078e02a8 */
        /* <DEDUP_REMOVED lines=21> */
[----:B------:R-:W-:Y:S01]  /*3f30*/  IMAD.WIDE R138, R37, 0x2, R138 ;  /* 0x00000002258a7825 */ /* 0x000fe200078e028a */
[----:B------:R-:W-:Y:S06]  /*3f40*/  @P0 BRA `(.L_x_2) ;  /* 0xffffffe800e00947 */ /* 0x000fec000383ffff */
[----:B------:R-:W-:Y:S02]  /*3f50*/  F2FP.BF16.F32.PACK_AB R67, R67, R79 ;  /* 0x0000004f4343723e */ /* 0x000fe400000010ff */
[----:B------:R-:W-:Y:S02]  /*3f60*/  F2FP.BF16.F32.PACK_AB R66, R66, R78 ;  /* 0x0000004e4242723e */ /* 0x000fe400000010ff */
[----:B------:R-:W-:Y:S02]  /*3f70*/  F2FP.BF16.F32.PACK_AB R65, R65, R77 ;  /* 0x0000004d4141723e */ /* 0x000fe400000010ff */
[----:B------:R-:W-:Y:S02]  /*3f80*/  F2FP.BF16.F32.PACK_AB R64, R64, R76 ;  /* 0x0000004c4040723e */ /* 0x000fe400000010ff */
[----:B------:R-:W-:Y:S02]  /*3f90*/  F2FP.BF16.F32.PACK_AB R91, R91, R95 ;  /* 0x0000005f5b5b723e */ /* 0x000fe400000010ff */
[----:B------:R-:W-:-:S02]  /*3fa0*/  F2FP.BF16.F32.PACK_AB R90, R90, R94 ;  /* 0x0000005e5a5a723e */ /* 0x000fc400000010ff */
        /* <DEDUP_REMOVED lines=9> */
[----:B------:R-:W-:-:S07]  /*4040*/  F2FP.BF16.F32.PACK_AB R96, R96, R100 ;  /* 0x000000646060723e */ /* 0x000fce00000010ff */
.L_x_1:
[----:B------:R-:W0:Y:S01]  /*4050*/  S2R R37, SR_TID.X ;  /* 0x0000000000257919 */ /* 0x000e220000002100 */
[----:B------:R-:W-:Y:S01]  /*4060*/  LOP3.LUT R35, R35, 0x200, RZ, 0xc0, !PT ;  /* 0x0000020023237812 */ /* 0x000fe200078ec0ff */
[----:B------:R-:W1:Y:S01]  /*4070*/  LDC R53, c[0x0][0x248] ;  /* 0x00009200ff357b82 */ /* 0x000e620000000800 */
[----:B------:R-:W-:Y:S01]  /*4080*/  LOP3.LUT R36, R36, 0x80, RZ, 0xc0, !PT ;  /* 0x0000008024247812 */ /* 0x000fe200078ec0ff */
[----:B------:R-:W-:Y:S01]  /*4090*/  ULDC.64 UR8, c[0x0][0x228] ;  /* 0x00008a0000087ab9 */ /* 0x000fe20000000a00 */
[----:B------:R-:W-:-:S05]  /*40a0*/  LEA R48, R0, UR4, 0x4 ;  /* 0x0000000400307c11 */ /* 0x000fca000f8e20ff */
[----:B------:R-:W-:Y:S01]  /*40b0*/  BAR.SYNC.DEFER_BLOCKING 0x0 ;  /* 0x0000000000007b1d */ /* 0x000fe20000010000 */
[----:B------:R-:W-:Y:S02]  /*40c0*/  IADD3 R36, R36, UR4, R35 ;  /* 0x0000000424247c10 */ /* 0x000fe4000fffe023 */
[----:B------:R-:W-:-:S03]  /*40d0*/  ISETP.GE.AND P0, PT, R34, UR8, PT ;  /* 0x0000000822007c0c */ /* 0x000fc6000bf06270 */
[----:B------:R-:W-:Y:S01]  /*40e0*/  ULDC UR4, c[0x0][0x244] ;  /* 0x0000910000047ab9 */ /* 0x000fe20000000800 */
[----:B------:R-:W-:Y:S01]  /*40f0*/  ISETP.LT.AND P1, PT, R2, UR9, !P0 ;  /* 0x0000000902007c0c */ /* 0x000fe2000c721270 */
[----:B------:R-:W-:Y:S01]  /*4100*/  IMAD R34, R34, UR4, RZ ;  /* 0x0000000422227c24 */ /* 0x000fe2000f8e02ff */
[----:B------:R-:W-:Y:S01]  /*4110*/  ULDC.64 UR4, c[0x0][0x220] ;  /* 0x0000880000047ab9 */ /* 0x000fe20000000a00 */
[----:B------:R-:W-:Y:S02]  /*4120*/  ISETP.LT.AND P5, PT, R18, UR9, !P0 ;  /* 0x0000000912007c0c */ /* 0x000fe4000c7a1270 */
[----:B------:R-:W-:Y:S02]  /*4130*/  ISETP.LT.AND P4, PT, R3, UR9, !P0 ;  /* 0x0000000903007c0c */ /* 0x000fe4000c781270 */
[----:B------:R-:W-:-:S04]  /*4140*/  LEA R49, P2, R34, UR4, 0x1 ;  /* 0x0000000422317c11 */ /* 0x000fc8000f8408ff */
[----:B------:R-:W-:Y:S01]  /*4150*/  LEA.HI.X.SX32 R51, R34, UR5, 0x1, P2 ;  /* 0x0000000522337c11 */ /* 0x000fe200090f0eff */
[-C--:B-1----:R-:W-:Y:S01]  /*4160*/  IMAD R0, R2, R53.reuse, RZ ;  /* 0x0000003502007224 */ /* 0x082fe200078e02ff */
[C---:B------:R-:W-:Y:S01]  /*4170*/  ISETP.LT.AND P2, PT, R4.reuse, UR9, !P0 ;  /* 0x0000000904007c0c */ /* 0x040fe2000c741270 */
[-C--:B------:R-:W-:Y:S02]  /*4180*/  IMAD R18, R3, R53.reuse, RZ ;  /* 0x0000003503127224 */ /* 0x080fe400078e02ff */
[----:B------:R-:W-:Y:S01]  /*4190*/  IMAD R45, R4, R53, RZ ;  /* 0x00000035042d7224 */ /* 0x000fe200078e02ff */
[----:B------:R-:W-:Y:S01]  /*41a0*/  LEA R2, P6, R0, R49, 0x1 ;  /* 0x0000003100027211 */ /* 0x000fe200078c08ff */
[C---:B0-----:R-:W-:Y:S01]  /*41b0*/  IMAD.SHL.U32 R35, R37.reuse, 0x10, RZ ;  /* 0x0000001025237824 */ /* 0x041fe200078e00ff */
[----:B------:R-:W-:Y:S01]  /*41c0*/  LOP3.LUT R39, R37, 0x20, RZ, 0xc0, !PT ;  /* 0x0000002025277812 */ /* 0x000fe200078ec0ff */
[----:B------:R-:W-:Y:S01]  /*41d0*/  IMAD R46, R5, R53, RZ ;  /* 0x00000035052e7224 */ /* 0x000fe200078e02ff */
[----:B------:R-:W-:-:S02]  /*41e0*/  LEA R34, P3, R18, R49, 0x1 ;  /* 0x0000003112227211 */ /* 0x000fc400078608ff */
[----:B------:R-:W-:Y:S01]  /*41f0*/  LOP3.LUT R35, R35, 0x70, RZ, 0xc0, !PT ;  /* 0x0000007023237812 */ /* 0x000fe200078ec0ff */
[----:B------:R-:W-:Y:S01]  /*4200*/  IMAD R36, R39, 0x20, R36 ;  /* 0x0000002027247824 */ /* 0x000fe200078e0224 */
[----:B------:R-:W-:Y:S01]  /*4210*/  LEA.HI.X.SX32 R3, R0, R51, 0x1, P6 ;  /* 0x0000003300037211 */ /* 0x000fe200030f0eff */
[----:B------:R-:W-:Y:S01]  /*4220*/  IMAD R0, R53, 0x20, R0 ;  /* 0x0000002035007824 */ /* 0x000fe200078e0200 */
[----:B------:R-:W-:Y:S01]  /*4230*/  LEA R4, P6, R45, R49, 0x1 ;  /* 0x000000312d047211 */ /* 0x000fe200078c08ff */
[----:B------:R-:W-:Y:S01]  /*4240*/  IMAD.IADD R47, R35, 0x1, R36 ;  /* 0x00000001232f7824 */ /* 0x000fe200078e0224 */
[----:B------:R-:W-:Y:S01]  /*4250*/  LEA.HI.X.SX32 R35, R18, R51, 0x1, P3 ;  /* 0x0000003312237211 */ /* 0x000fe200018f0eff */
[----:B------:R-:W-:Y:S01]  /*4260*/  IMAD R18, R6, R53, RZ ;  /* 0x0000003506127224 */ /* 0x000fe200078e02ff */
[----:B------:R-:W-:Y:S02]  /*4270*/  LEA R44, P3, R46, R49, 0x1 ;  /* 0x000000312e2c7211 */ /* 0x000fe400078608ff */
[----:B------:R-:W-:Y:S04]  /*4280*/  STSM.16.M88.4 [R47], R96 ;  /* 0x000000602f007844 */ /* 0x000fe80000000200 */
[----:B------:R-:W-:Y:S01]  /*4290*/  STSM.16.M88.4 [R47+0x100], R80 ;  /* 0x000100502f007844 */ /* 0x000fe20000000200 */
[----:B------:R-:W-:Y:S06]  /*42a0*/  BAR.SYNC.DEFER_BLOCKING 0x0 ;  /* 0x0000000000007b1d */ /* 0x000fec0000010000 */
[----:B------:R-:W0:Y:S04]  /*42b0*/  LDS.128 R40, [R48] ;  /* 0x0000000030287984 */ /* 0x000e280000000c00 */
[----:B------:R-:W1:Y:S01]  /*42c0*/  LDS.128 R36, [R48+0x400] ;  /* 0x0004000030247984 */ /* 0x000e620000000c00 */
[----:B------:R-:W-:Y:S06]  /*42d0*/  BAR.SYNC.DEFER_BLOCKING 0x0 ;  /* 0x0000000000007b1d */ /* 0x000fec0000010000 */
[----:B------:R-:W-:Y:S04]  /*42e0*/  STSM.16.M88.4 [R47], R88 ;  /* 0x000000582f007844 */ /* 0x000fe80000000200 */
[----:B------:R-:W-:Y:S01]  /*42f0*/  STSM.16.M88.4 [R47+0x100], R64 ;  /* 0x000100402f007844 */ /* 0x000fe20000000200 */
[----:B------:R-:W-:Y:S06]  /*4300*/  BAR.SYNC.DEFER_BLOCKING 0x0 ;  /* 0x0000000000007b1d */ /* 0x000fec0000010000 */
[----:B0-----:R0:W-:Y:S01]  /*4310*/  @P1 STG.E.U16 desc[UR6][R2.64], R40 ;  /* 0x0000002802001986 */ /* 0x0011e2000c101506 */
[----:B------:R-:W-:-:S02]  /*4320*/  ISETP.LT.AND P1, PT, R5, UR9, !P0 ;  /* 0x0000000905007c0c */ /* 0x000fc4000c721270 */
[-C--:B------:R-:W-:Y:S01]  /*4330*/  LEA.HI.X.SX32 R5, R45, R51.reuse, 0x1, P6 ;  /* 0x000000332d057211 */ /* 0x080fe200030f0eff */
[----:B------:R-:W-:Y:S01]  /*4340*/  @P4 STG.E.U16 desc[UR6][R34.64], R41 ;  /* 0x0000002922004986 */ /* 0x000fe2000c101506 */
[----:B------:R-:W-:Y:S02]  /*4350*/  ISETP.LT.AND P4, PT, R6, UR9, !P0 ;  /* 0x0000000906007c0c */ /* 0x000fe4000c781270 */
[----:B------:R-:W-:Y:S01]  /*4360*/  LEA.HI.X.SX32 R45, R46, R51, 0x1, P3 ;  /* 0x000000332e2d7211 */ /* 0x000fe200018f0eff */
[----:B------:R2:W-:Y:S01]  /*4370*/  @P2 STG.E.U16 desc[UR6][R4.64], R42 ;  /* 0x0000002a04002986 */ /* 0x0005e2000c101506 */
[C---:B------:R-:W-:Y:S01]  /*4380*/  ISETP.LT.AND P3, PT, R7.reuse, UR9, !P0 ;  /* 0x0000000907007c0c */ /* 0x040fe2000c761270 */
[----:B------:R-:W-:Y:S01]  /*4390*/  IMAD R7, R7, R53, RZ ;  /* 0x0000003507077224 */ /* 0x000fe200078e02ff */
[----:B0-----:R-:W-:-:S03]  /*43a0*/  LEA R2, P2, R18, R49, 0x1 ;  /* 0x0000003112027211 */ /* 0x001fc600078408ff */
[----:B------:R0:W-:Y:S01]  /*43b0*/  @P1 STG.E.U16 desc[UR6][R44.64], R43 ;  /* 0x0000002b2c001986 */ /* 0x0001e2000c101506 */
[----:B------:R-:W-:Y:S02]  /*43c0*/  LEA R6, P6, R7, R49, 0x1 ;  /* 0x0000003107067211 */ /* 0x000fe400078c08ff */
[----:B------:R-:W-:Y:S01]  /*43d0*/  LEA.HI.X.SX32 R3, R18, R51, 0x1, P2 ;  /* 0x0000003312037211 */ /* 0x000fe200010f0eff */
[CC--:B------:R-:W-:Y:S01]  /*43e0*/  IMAD R18, R8.reuse, R53.reuse, RZ ;  /* 0x0000003508127224 */ /* 0x0c0fe200078e02ff */
[----:B------:R-:W-:Y:S02]  /*43f0*/  ISETP.LT.AND P1, PT, R8, UR9, !P0 ;  /* 0x0000000908007c0c */ /* 0x000fe4000c721270 */
[C---:B------:R-:W-:Y:S01]  /*4400*/  ISETP.LT.AND P2, PT, R9.reuse, UR9, !P0 ;  /* 0x0000000909007c0c */ /* 0x040fe2000c741270 */
[----:B------:R-:W-:Y:S01]  /*4410*/  IMAD R9, R9, R53, RZ ;  /* 0x0000003509097224 */ /* 0x000fe200078e02ff */
[----:B------:R-:W-:Y:S01]  /*4420*/  LEA.HI.X.SX32 R7, R7, R51, 0x1, P6 ;  /* 0x0000003307077211 */ /* 0x000fe200030f0eff */
[----:B-1----:R-:W-:Y:S01]  /*4430*/  @P4 STG.E.U16 desc[UR6][R2.64], R36 ;  /* 0x0000002402004986 */ /* 0x002fe2000c101506 */
[----:B--2---:R-:W-:-:S02]  /*4440*/  LEA R4, P4, R18, R49, 0x1 ;  /* 0x0000003112047211 */ /* 0x004fc400078808ff */
[C---:B------:R-:W-:Y:S01]  /*4450*/  LEA R8, P6, R9.reuse, R49, 0x1 ;  /* 0x0000003109087211 */ /* 0x040fe200078c08ff */
[----:B------:R-:W-:Y:S01]  /*4460*/  @P3 STG.E.U16 desc[UR6][R6.64], R37 ;  /* 0x0000002506003986 */ /* 0x000fe2000c101506 */
[----:B------:R-:W-:Y:S02]  /*4470*/  LEA.HI.X.SX32 R5, R18, R51, 0x1, P4 ;  /* 0x0000003312057211 */ /* 0x000fe400020f0eff */
[C---:B------:R-:W-:Y:S01]  /*4480*/  ISETP.LT.AND P3, PT, R10.reuse, UR9, !P0 ;  /* 0x000000090a007c0c */ /* 0x040fe2000c761270 */
[----:B------:R-:W-:Y:S01]  /*4490*/  IMAD R10, R10, R53, RZ ;  /* 0x000000350a0a7224 */ /* 0x000fe200078e02ff */
[----:B------:R-:W-:Y:S01]  /*44a0*/  LEA.HI.X.SX32 R9, R9, R51, 0x1, P6 ;  /* 0x0000003309097211 */ /* 0x000fe200030f0eff */
[----:B------:R-:W-:Y:S01]  /*44b0*/  @P1 STG.E.U16 desc[UR6][R4.64], R38 ;  /* 0x0000002604001986 */ /* 0x000fe2000c101506 */
[----:B------:R-:W-:Y:S02]  /*44c0*/  ISETP.LT.AND P4, PT, R19, UR9, !P0 ;  /* 0x0000000913007c0c */ /* 0x000fe4000c781270 */
[C---:B------:R-:W-:Y:S01]  /*44d0*/  LEA R18, P1, R10.reuse, R49, 0x1 ;  /* 0x000000310a127211 */ /* 0x040fe200078208ff */
[----:B------:R1:W-:Y:S01]  /*44e0*/  @P2 STG.E.U16 desc[UR6][R8.64], R39 ;  /* 0x0000002708002986 */ /* 0x0003e2000c101506 */
[C---:B------:R-:W-:Y:S01]  /*44f0*/  ISETP.LT.AND P2, PT, R11.reuse, UR9, !P0 ;  /* 0x000000090b007c0c */ /* 0x040fe2000c741270 */
[----:B------:R-:W-:Y:S01]  /*4500*/  IMAD R11, R11, R53, RZ ;  /* 0x000000350b0b7224 */ /* 0x000fe200078e02ff */
[----:B------:R-:W-:Y:S01]  /*4510*/  LEA.HI.X.SX32 R19, R10, R51, 0x1, P1 ;  /* 0x000000330a137211 */ /* 0x000fe200008f0eff */
[----:B------:R-:W2:Y:S01]  /*4520*/  LDS.128 R4, [R48] ;  /* 0x0000000030047984 */ /* 0x000ea20000000c00 */
[C---:B------:R-:W-:Y:S01]  /*4530*/  ISETP.LT.AND P1, PT, R12.reuse, UR9, !P0 ;  /* 0x000000090c007c0c */ /* 0x040fe2000c721270 */
[----:B------:R-:W-:Y:S01]  /*4540*/  IMAD R12, R12, R53, RZ ;  /* 0x000000350c0c7224 */ /* 0x000fe200078e02ff */
[----:B------:R-:W-:-:S02]  /*4550*/  PRMT R41, R41, 0x7632, R41 ;  /* 0x0000763229297816 */ /* 0x000fc40000000029 */
[----:B------:R-:W-:Y:S02]  /*4560*/  PRMT R42, R42, 0x7632, R42 ;  /* 0x000076322a2a7816 */ /* 0x000fe4000000002a */
[----:B0-----:R-:W-:Y:S02]  /*4570*/  PRMT R43, R43, 0x7632, R43 ;  /* 0x000076322b2b7816 */ /* 0x001fe4000000002b */
[----:B-1----:R-:W-:Y:S02]  /*4580*/  PRMT R9, R40, 0x7632, R9 ;  /* 0x0000763228097816 */ /* 0x002fe40000000009 */
[-C--:B------:R-:W-:Y:S02]  /*4590*/  LEA R8, P6, R12, R49.reuse, 0x1 ;  /* 0x000000310c087211 */ /* 0x080fe400078c08ff */
[----:B------:R-:W-:Y:S01]  /*45a0*/  PRMT R36, R36, 0x7632, R36 ;  /* 0x0000763224247816 */ /* 0x000fe20000000024 */
[----:B------:R0:W-:Y:S01]  /*45b0*/  @P3 STG.E.U16 desc[UR6][R18.64], R9 ;  /* 0x0000000912003986 */ /* 0x0001e2000c101506 */
[----:B------:R-:W-:-:S02]  /*45c0*/  LEA R2, P3, R11, R49, 0x1 ;  /* 0x000000310b027211 */ /* 0x000fc400078608ff */
[----:B------:R-:W-:Y:S02]  /*45d0*/  PRMT R37, R37, 0x7632, R37 ;  /* 0x0000763225257816 */ /* 0x000fe40000000025 */
[----:B------:R-:W-:Y:S02]  /*45e0*/  LEA.HI.X.SX32 R3, R11, R51, 0x1, P3 ;  /* 0x000000330b037211 */ /* 0x000fe400018f0eff */
[C---:B------:R-:W-:Y:S01]  /*45f0*/  ISETP.LT.AND P3, PT, R13.reuse, UR9, !P0 ;  /* 0x000000090d007c0c */ /* 0x040fe2000c761270 */
[-C--:B------:R-:W-:Y:S01]  /*4600*/  IMAD R13, R13, R53.reuse, RZ ;  /* 0x000000350d0d7224 */ /* 0x080fe200078e02ff */
[----:B------:R-:W-:Y:S01]  /*4610*/  PRMT R38, R38, 0x7632, R38 ;  /* 0x0000763226267816 */ /* 0x000fe20000000026 */
[----:B------:R1:W-:Y:S01]  /*4620*/  @P2 STG.E.U16 desc[UR6][R2.64], R41 ;  /* 0x0000002902002986 */ /* 0x0003e2000c101506 */
[----:B------:R-:W-:Y:S01]  /*4630*/  PRMT R39, R39, 0x7632, R39 ;  /* 0x0000763227277816 */ /* 0x000fe20000000027 */
[----:B0-----:R-:W-:Y:S01]  /*4640*/  IMAD R18, R17, R53, RZ ;  /* 0x0000003511127224 */ /* 0x001fe200078e02ff */
[----:B------:R-:W-:-:S02]  /*4650*/  LEA.HI.X.SX32 R9, R12, R51, 0x1, P6 ;  /* 0x000000330c097211 */ /* 0x000fc400030f0eff */
[----:B------:R-:W-:-:S03]  /*4660*/  LEA R10, P2, R13, R49, 0x1 ;  /* 0x000000310d0a7211 */ /* 0x000fc600078408ff */
[----:B------:R-:W-:Y:S01]  /*4670*/  @P1 STG.E.U16 desc[UR6][R8.64], R42 ;  /* 0x0000002a08001986 */ /* 0x000fe2000c101506 */
[C---:B------:R-:W-:Y:S01]  /*4680*/  ISETP.LT.AND P1, PT, R14.reuse, UR9, !P0 ;  /* 0x000000090e007c0c */ /* 0x040fe2000c721270 */
[----:B------:R-:W-:Y:S01]  /*4690*/  IMAD R14, R14, R53, RZ ;  /* 0x000000350e0e7224 */ /* 0x000fe200078e02ff */
[----:B------:R-:W-:Y:S02]  /*46a0*/  LEA.HI.X.SX32 R11, R13, R51, 0x1, P2 ;  /* 0x000000330d0b7211 */ /* 0x000fe400010f0eff */
[C---:B------:R-:W-:Y:S01]  /*46b0*/  ISETP.LT.AND P2, PT, R15.reuse, UR9, !P0 ;  /* 0x000000090f007c0c */ /* 0x040fe2000c741270 */
[----:B------:R-:W-:Y:S01]  /*46c0*/  IMAD R15, R15, R53, RZ ;  /* 0x000000350f0f7224 */ /* 0x000fe200078e02ff */
[C---:B------:R-:W-:Y:S01]  /*46d0*/  LEA R12, P6, R14.reuse, R49, 0x1 ;  /* 0x000000310e0c7211 */ /* 0x040fe200078c08ff */
[----:B------:R-:W-:Y:S03]  /*46e0*/  @P3 STG.E.U16 desc[UR6][R10.64], R43 ;  /* 0x0000002b0a003986 */ /* 0x000fe6000c101506 */
[----:B------:R-:W-:Y:S01]  /*46f0*/  LEA.HI.X.SX32 R13, R14, R51, 0x1, P6 ;  /* 0x000000330e0d7211 */ /* 0x000fe200030f0eff */
[----:B------:R-:W0:Y:S01]  /*4700*/  LDS.128 R8, [R48+0x400] ;  /* 0x0004000030087984 */ /* 0x000e220000000c00 */
[C---:B------:R-:W-:Y:S01]  /*4710*/  ISETP.LT.AND P6, PT, R16.reuse, UR9, !P0 ;  /* 0x0000000910007c0c */ /* 0x040fe2000c7c1270 */
[----:B------:R-:W-:Y:S01]  /*4720*/  IMAD R16, R16, R53, RZ ;  /* 0x0000003510107224 */ /* 0x000fe200078e02ff */
[-C--:B-1----:R-:W-:Y:S01]  /*4730*/  LEA R2, P3, R15, R49.reuse, 0x1 ;  /* 0x000000310f027211 */ /* 0x082fe200078608ff */
[----:B------:R1:W-:Y:S03]  /*4740*/  @P1 STG.E.U16 desc[UR6][R12.64], R36 ;  /* 0x000000240c001986 */ /* 0x0003e6000c101506 */
[----:B------:R-:W-:-:S02]  /*4750*/  LEA R14, P1, R16, R49, 0x1 ;  /* 0x00000031100e7211 */ /* 0x000fc400078208ff */
[-C--:B------:R-:W-:Y:S02]  /*4760*/  LEA.HI.X.SX32 R3, R15, R51.reuse, 0x1, P3 ;  /* 0x000000330f037211 */ /* 0x080fe400018f0eff */
[----:B------:R-:W-:Y:S02]  /*4770*/  LEA.HI.X.SX32 R15, R16, R51, 0x1, P1 ;  /* 0x00000033100f7211 */ /* 0x000fe400008f0eff */
[C---:B------:R-:W-:Y:S01]  /*4780*/  LEA R16, P1, R18.reuse, R49, 0x1 ;  /* 0x0000003112107211 */ /* 0x040fe200078208ff */
[----:B------:R3:W-:Y:S01]  /*4790*/  @P2 STG.E.U16 desc[UR6][R2.64], R37 ;  /* 0x0000002502002986 */ /* 0x0007e2000c101506 */
[----:B------:R-:W-:Y:S02]  /*47a0*/  ISETP.LT.AND P2, PT, R17, UR9, !P0 ;  /* 0x0000000911007c0c */ /* 0x000fe4000c741270 */
[----:B------:R-:W-:Y:S01]  /*47b0*/  LEA.HI.X.SX32 R17, R18, R51, 0x1, P1 ;  /* 0x0000003312117211 */ /* 0x000fe200008f0eff */
[----:B------:R4:W-:Y:S01]  /*47c0*/  @P6 STG.E.U16 desc[UR6][R14.64], R38 ;  /* 0x000000260e006986 */ /* 0x0009e2000c101506 */
[----:B-1----:R-:W-:-:S02]  /*47d0*/  LEA R12, P6, R0, R49, 0x1 ;  /* 0x00000031000c7211 */ /* 0x002fc400078c08ff */
[----:B------:R-:W-:Y:S02]  /*47e0*/  ISETP.LT.AND P3, PT, R20, UR9, !P0 ;  /* 0x0000000914007c0c */ /* 0x000fe4000c761270 */
[----:B------:R-:W-:Y:S02]  /*47f0*/  LEA.HI.X.SX32 R13, R0, R51, 0x1, P6 ;  /* 0x00000033000d7211 */ /* 0x000fe400030f0eff */
[----:B------:R-:W-:Y:S01]  /*4800*/  ISETP.LT.AND P1, PT, R21, UR9, !P0 ;  /* 0x0000000915007c0c */ /* 0x000fe2000c721270 */
[C---:B---3--:R-:W-:Y:S02]  /*4810*/  IMAD R3, R53.reuse, 0x2, R0 ;  /* 0x0000000235037824 */ /* 0x048fe400078e0200 */
[----:B------:R1:W-:Y:S01]  /*4820*/  @P2 STG.E.U16 desc[UR6][R16.64], R39 ;  /* 0x0000002710002986 */ /* 0x0003e2000c101506 */
[----:B------:R-:W-:Y:S01]  /*4830*/  ISETP.LT.AND P2, PT, R22, UR9, !P0 ;  /* 0x0000000916007c0c */ /* 0x000fe2000c741270 */
[----:B------:R-:W-:Y:S01]  /*4840*/  IMAD R0, R53, 0x2, R3 ;  /* 0x0000000235007824 */ /* 0x000fe200078e0203 */
[----:B------:R-:W-:Y:S01]  /*4850*/  LEA R2, P6, R3, R49, 0x1 ;  /* 0x0000003103027211 */ /* 0x000fe200078c08ff */
[----:B--2---:R2:W-:Y:S01]  /*4860*/  @P5 STG.E.U16 desc[UR6][R12.64], R4 ;  /* 0x000000040c005986 */ /* 0x0045e2000c101506 */
[----:B------:R-:W-:Y:S01]  /*4870*/  ISETP.LT.AND P5, PT, R23, UR9, !P0 ;  /* 0x0000000917007c0c */ /* 0x000fe2000c7a1270 */
[----:B------:R-:W-:Y:S01]  /*4880*/  IMAD R18, R53, 0x2, R0 ;  /* 0x0000000235127824 */ /* 0x000fe200078e0200 */
[----:B------:R-:W-:-:S02]  /*4890*/  LEA.HI.X.SX32 R3, R3, R51, 0x1, P6 ;  /* 0x0000003303037211 */ /* 0x000fc400030f0eff */
[----:B----4-:R-:W-:-:S03]  /*48a0*/  LEA R14, P6, R0, R49, 0x1 ;  /* 0x00000031000e7211 */ /* 0x010fc600078c08ff */
[----:B------:R3:W-:Y:S01]  /*48b0*/  @P4 STG.E.U16 desc[UR6][R2.64], R5 ;  /* 0x0000000502004986 */ /* 0x0007e2000c101506 */
[----:B------:R-:W-:Y:S01]  /*48c0*/  LEA.HI.X.SX32 R15, R0, R51, 0x1, P6 ;  /* 0x00000033000f7211 */ /* 0x000fe200030f0eff */
[C---:B------:R-:W-:Y:S01]  /*48d0*/  IMAD R0, R53.reuse, 0x2, R18 ;  /* 0x0000000235007824 */ /* 0x040fe200078e0212 */
[----:B-1----:R-:W-:Y:S02]  /*48e0*/  LEA R16, P6, R18, R49, 0x1 ;  /* 0x0000003112107211 */ /* 0x002fe400078c08ff */
[----:B------:R-:W-:Y:S01]  /*48f0*/  ISETP.LT.AND P4, PT, R24, UR9, !P0 ;  /* 0x0000000918007c0c */ /* 0x000fe2000c781270 */
[----:B------:R1:W-:Y:S01]  /*4900*/  @P3 STG.E.U16 desc[UR6][R14.64], R6 ;  /* 0x000000060e003986 */ /* 0x0003e2000c101506 */
[----:B------:R-:W-:Y:S01]  /*4910*/  LEA.HI.X.SX32 R17, R18, R51, 0x1, P6 ;  /* 0x0000003312117211 */ /* 0x000fe200030f0eff */
[----:B------:R-:W-:Y:S01]  /*4920*/  IMAD R18, R53, 0x2, R0 ;  /* 0x0000000235127824 */ /* 0x000fe200078e0200 */
[C---:B--2---:R-:W-:Y:S02]  /*4930*/  LEA R12, P6, R0.reuse, R49, 0x1 ;  /* 0x00000031000c7211 */ /* 0x044fe400078c08ff */
[----:B------:R-:W-:Y:S01]  /*4940*/  ISETP.LT.AND P3, PT, R25, UR9, !P0 ;  /* 0x0000000919007c0c */ /* 0x000fe2000c761270 */
[----:B------:R2:W-:Y:S01]  /*4950*/  @P1 STG.E.U16 desc[UR6][R16.64], R7 ;  /* 0x0000000710001986 */ /* 0x0005e2000c101506 */
[----:B------:R-:W-:Y:S01]  /*4960*/  LEA.HI.X.SX32 R13, R0, R51, 0x1, P6 ;  /* 0x00000033000d7211 */ /* 0x000fe200030f0eff */
[----:B------:R-:W-:Y:S01]  /*4970*/  IMAD R0, R53, 0x2, R18 ;  /* 0x0000000235007824 */ /* 0x000fe200078e0212 */
[----:B---3--:R-:W-:-:S02]  /*4980*/  LEA R2, P6, R18, R49, 0x1 ;  /* 0x0000003112027211 */ /* 0x008fc400078c08ff */
[----:B------:R-:W-:Y:S01]  /*4990*/  ISETP.LT.AND P1, PT, R26, UR9, !P0 ;  /* 0x000000091a007c0c */ /* 0x000fe2000c721270 */
[----:B0-----:R0:W-:Y:S01]  /*49a0*/  @P2 STG.E.U16 desc[UR6][R12.64], R8 ;  /* 0x000000080c002986 */ /* 0x0011e2000c101506 */
[----:B------:R-:W-:Y:S01]  /*49b0*/  LEA.HI.X.SX32 R3, R18, R51, 0x1, P6 ;  /* 0x0000003312037211 */ /* 0x000fe200030f0eff */
[----:B------:R-:W-:Y:S01]  /*49c0*/  IMAD R18, R53, 0x2, R0 ;  /* 0x0000000235127824 */ /* 0x000fe200078e0200 */
[C---:B-1----:R-:W-:Y:S02]  /*49d0*/  LEA R14, P6, R0.reuse, R49, 0x1 ;  /* 0x00000031000e7211 */ /* 0x042fe400078c08ff */
[----:B------:R-:W-:Y:S01]  /*49e0*/  ISETP.LT.AND P2, PT, R27, UR9, !P0 ;  /* 0x000000091b007c0c */ /* 0x000fe2000c741270 */
[----:B------:R1:W-:Y:S01]  /*49f0*/  @P5 STG.E.U16 desc[UR6][R2.64], R9 ;  /* 0x0000000902005986 */ /* 0x0003e2000c101506 */
[----:B------:R-:W-:Y:S01]  /*4a00*/  LEA.HI.X.SX32 R15, R0, R51, 0x1, P6 ;  /* 0x00000033000f7211 */ /* 0x000fe200030f0eff */
[----:B------:R-:W-:Y:S01]  /*4a10*/  IMAD R0, R53, 0x2, R18 ;  /* 0x0000000235007824 */ /* 0x000fe200078e0212 */
[----:B--2---:R-:W-:-:S02]  /*4a20*/  LEA R16, P6, R18, R49, 0x1 ;  /* 0x0000003112107211 */ /* 0x004fc400078c08ff */
[----:B------:R-:W-:Y:S01]  /*4a30*/  PRMT R6, R4, 0x7632, R6 ;  /* 0x0000763204067816 */ /* 0x000fe20000000006 */
[----:B------:R2:W-:Y:S01]  /*4a40*/  @P4 STG.E.U16 desc[UR6][R14.64], R10 ;  /* 0x0000000a0e004986 */ /* 0x0005e2000c101506 */
[----:B------:R-:W-:Y:S01]  /*4a50*/  LEA.HI.X.SX32 R17, R18, R51, 0x1, P6 ;  /* 0x0000003312117211 */ /* 0x000fe200030f0eff */
[----:B------:R-:W-:Y:S01]  /*4a60*/  IMAD R18, R53, 0x2, R0 ;  /* 0x0000000235127824 */ /* 0x000fe200078e0200 */
[C---:B0-----:R-:W-:Y:S02]  /*4a70*/  LEA R12, P6, R0.reuse, R49, 0x1 ;  /* 0x00000031000c7211 */ /* 0x041fe400078c08ff */
[----:B------:R-:W-:Y:S01]  /*4a80*/  PRMT R5, R5, 0x7632, R5 ;  /* 0x0000763205057816 */ /* 0x000fe20000000005 */
[----:B------:R0:W-:Y:S01]  /*4a90*/  @P3 STG.E.U16 desc[UR6][R16.64], R11 ;  /* 0x0000000b10003986 */ /* 0x0001e2000c101506 */
[----:B------:R-:W-:Y:S01]  /*4aa0*/  LEA.HI.X.SX32 R13, R0, R51, 0x1, P6 ;  /* 0x00000033000d7211 */ /* 0x000fe200030f0eff */
[----:B------:R-:W-:Y:S01]  /*4ab0*/  IMAD R0, R53, 0x2, R18 ;  /* 0x0000000235007824 */ /* 0x000fe200078e0212 */
[----:B-1----:R-:W-:-:S02]  /*4ac0*/  LEA R2, P6, R18, R49, 0x1 ;  /* 0x0000003112027211 */ /* 0x002fc400078c08ff */
[----:B------:R-:W-:Y:S01]  /*4ad0*/  ISETP.LT.AND P5, PT, R28, UR9, !P0 ;  /* 0x000000091c007c0c */ /* 0x000fe2000c7a1270 */
[C---:B--2---:R-:W-:Y:S01]  /*4ae0*/  IMAD R15, R53.reuse, 0x2, R0 ;  /* 0x00000002350f7824 */ /* 0x044fe200078e0200 */
[----:B------:R-:W-:Y:S01]  /*4af0*/  LEA.HI.X.SX32 R3, R18, R51, 0x1, P6 ;  /* 0x0000003312037211 */ /* 0x000fe200030f0eff */
[----:B------:R-:W-:Y:S01]  /*4b00*/  @P1 STG.E.U16 desc[UR6][R12.64], R6 ;  /* 0x000000060c001986 */ /* 0x000fe2000c101506 */
[-C--:B------:R-:W-:Y:S01]  /*4b10*/  LEA R4, P1, R0, R49.reuse, 0x1 ;  /* 0x0000003100047211 */ /* 0x080fe200078208ff */
[----:B------:R-:W-:Y:S01]  /*4b20*/  IMAD R18, R53, 0x2, R15 ;  /* 0x0000000235127824 */ /* 0x000fe200078e020f */
[----:B------:R-:W-:Y:S01]  /*4b30*/  ISETP.LT.AND P4, PT, R29, UR9, !P0 ;  /* 0x000000091d007c0c */ /* 0x000fe2000c781270 */
[----:B------:R1:W-:Y:S01]  /*4b40*/  @P2 STG.E.U16 desc[UR6][R2.64], R5 ;  /* 0x0000000502002986 */ /* 0x0003e2000c101506 */
[----:B------:R-:W-:Y:S01]  /*4b50*/  LEA R14, P2, R15, R49, 0x1 ;  /* 0x000000310f0e7211 */ /* 0x000fe200078408ff */
[----:B------:R-:W-:Y:S01]  /*4b60*/  IMAD R19, R53, 0x2, R18 ;  /* 0x0000000235137824 */ /* 0x000fe200078e0212 */
[----:B------:R-:W-:-:S02]  /*4b70*/  ISETP.LT.AND P3, PT, R30, UR9, !P0 ;  /* 0x000000091e007c0c */ /* 0x000fc4000c761270 */
[----:B------:R-:W-:Y:S02]  /*4b80*/  LEA.HI.X.SX32 R15, R15, R51, 0x1, P2 ;  /* 0x000000330f0f7211 */ /* 0x000fe400010f0eff */
[C---:B0-----:R-:W-:Y:S02]  /*4b90*/  LEA R16, P6, R18.reuse, R49, 0x1 ;  /* 0x0000003112107211 */ /* 0x041fe400078c08ff */
[----:B------:R-:W-:Y:S02]  /*4ba0*/  ISETP.LT.AND P2, PT, R31, UR9, !P0 ;  /* 0x000000091f007c0c */ /* 0x000fe4000c741270 */
[-C--:B------:R-:W-:Y:S02]  /*4bb0*/  LEA.HI.X.SX32 R17, R18, R51.reuse, 0x1, P6 ;  /* 0x0000003312117211 */ /* 0x080fe400030f0eff */
[----:B-1----:R-:W-:Y:S01]  /*4bc0*/  LEA.HI.X.SX32 R5, R0, R51, 0x1, P1 ;  /* 0x0000003300057211 */ /* 0x002fe200008f0eff */
[----:B------:R-:W-:Y:S01]  /*4bd0*/  IMAD R0, R53, 0x2, R19 ;  /* 0x0000000235007824 */ /* 0x000fe200078e0213 */
[----:B------:R-:W-:-:S02]  /*4be0*/  LEA R12, P1, R19, R49, 0x1 ;  /* 0x00000031130c7211 */ /* 0x000fc400078208ff */
[----:B------:R-:W-:Y:S01]  /*4bf0*/  PRMT R6, R6, 0x7632, R6 ;  /* 0x0000763206067816 */ /* 0x000fe20000000006 */
[----:B------:R-:W-:Y:S01]  /*4c00*/  IMAD R3, R53, 0x2, R0 ;  /* 0x0000000235037824 */ /* 0x000fe200078e0200 */
[----:B------:R-:W-:Y:S02]  /*4c10*/  LEA.HI.X.SX32 R13, R19, R51, 0x1, P1 ;  /* 0x00000033130d7211 */ /* 0x000fe400008f0eff */
[----:B------:R-:W-:Y:S01]  /*4c20*/  ISETP.LT.AND P1, PT, R32, UR9, !P0 ;  /* 0x0000000920007c0c */ /* 0x000fe2000c721270 */
[----:B------:R0:W-:Y:S01]  /*4c30*/  @P5 STG.E.U16 desc[UR6][R4.64], R6 ;  /* 0x0000000604005986 */ /* 0x0001e2000c101506 */
[----:B------:R-:W-:Y:S02]  /*4c40*/  ISETP.LT.AND P0, PT, R33, UR9, !P0 ;  /* 0x0000000921007c0c */ /* 0x000fe4000c701270 */
[----:B------:R-:W-:Y:S02]  /*4c50*/  LEA R18, P6, R0, R49, 0x1 ;  /* 0x0000003100127211 */ /* 0x000fe400078c08ff */
[----:B------:R-:W-:-:S02]  /*4c60*/  PRMT R7, R7, 0x7632, R7 ;  /* 0x0000763207077816 */ /* 0x000fc40000000007 */
[----:B------:R-:W-:Y:S02]  /*4c70*/  PRMT R8, R8, 0x7632, R8 ;  /* 0x0000763208087816 */ /* 0x000fe40000000008 */
[----:B------:R-:W-:Y:S01]  /*4c80*/  PRMT R9, R9, 0x7632, R9 ;  /* 0x0000763209097816 */ /* 0x000fe20000000009 */
[----:B------:R0:W-:Y:S01]  /*4c90*/  @P4 STG.E.U16 desc[UR6][R14.64], R7 ;  /* 0x000000070e004986 */ /* 0x0001e2000c101506 */
[----:B------:R-:W-:Y:S02]  /*4ca0*/  LEA.HI.X.SX32 R19, R0, R51, 0x1, P6 ;  /* 0x0000003300137211 */ /* 0x000fe400030f0eff */
[----:B------:R-:W-:Y:S01]  /*4cb0*/  PRMT R10, R10, 0x7632, R10 ;  /* 0x000076320a0a7816 */ /* 0x000fe2000000000a */
[----:B------:R0:W-:Y:S01]  /*4cc0*/  @P3 STG.E.U16 desc[UR6][R16.64], R8 ;  /* 0x0000000810003986 */ /* 0x0001e2000c101506 */
[----:B------:R-:W-:-:S03]  /*4cd0*/  LEA R2, P6, R3, R49, 0x1 ;  /* 0x0000003103027211 */ /* 0x000fc600078c08ff */
[----:B------:R0:W-:Y:S01]  /*4ce0*/  @P2 STG.E.U16 desc[UR6][R12.64], R9 ;  /* 0x000000090c002986 */ /* 0x0001e2000c101506 */
[----:B------:R-:W-:-:S03]  /*4cf0*/  LEA.HI.X.SX32 R3, R3, R51, 0x1, P6 ;  /* 0x0000003303037211 */ /* 0x000fc600030f0eff */
[----:B------:R0:W-:Y:S01]  /*4d00*/  @P1 STG.E.U16 desc[UR6][R18.64], R10 ;  /* 0x0000000a12001986 */ /* 0x0001e2000c101506 */
[----:B------:R-:W-:Y:S05]  /*4d10*/  @!P0 EXIT ;  /* 0x000000000000894d */ /* 0x000fea0003800000 */
[----:B------:R-:W-:-:S05]  /*4d20*/  PRMT R11, R11, 0x7632, R11 ;  /* 0x000076320b0b7816 */ /* 0x000fca000000000b */
[----:B------:R-:W-:Y:S01]  /*4d30*/  STG.E.U16 desc[UR6][R2.64], R11 ;  /* 0x0000000b02007986 */ /* 0x000fe2000c101506 */
[----:B------:R-:W-:Y:S05]  /*4d40*/  EXIT ;  /* 0x000000000000794d */ /* 0x000fea0003800000 */
.L_x_3:
[----:B------:R-:W-:-:S00]  /*4d50*/  BRA `(.L_x_3) ;  /* 0xfffffffc00fc7947 */ /* 0x000fc0000383ffff */
[----:B------:R-:W-:-:S00]  /*4d60*/  NOP ;  /* 0x0000000000007918 */ /* 0x000fc00000000000 */
        /* <DEDUP_REMOVED lines=9> */
.L_x_4:


//--------------------- .nv.shared.matmul_kernel  --------------------------
	.section	.nv.shared.matmul_kernel,"aw",@nobits
	.sectionflags	@""
	.align	16
	.zero		1024


//--------------------- .nv.shared.reserved.0     --------------------------
	.section	.nv.shared.reserved.0,"aw",@nobits
	.weak		__nv_reservedSMEM_offset_0_alias
	.size		__nv_reservedSMEM_offset_0_alias, 0, 0
	.other		__nv_reservedSMEM_offset_0_alias,@"STO_CUDA_RESERVED_SHARED STV_DEFAULT"
__nv_reservedSMEM_offset_0_alias:
	.zero		0


//--------------------- .nv.constant0.matmul_kernel --------------------------
	.section	.nv.constant0.matmul_kernel,"a",@progbits
	.sectionflags	@""
	.align	4
.nv.constant0.matmul_kernel:
	.zero		608


//--------------------- SYMBOLS --------------------------

	.type		.nv.reservedSmem.offset0,@object
	.size		.nv.reservedSmem.offset0,0x4
